







.version 5.0
.target sm_50
.address_size 64


.extern .shared .align 8 .b8 smem[];

.visible .entry _Z16getrf_kernelWarpIddLb0EEv14cublasLuParamsPPT_(
.param .align 8 .b8 _Z16getrf_kernelWarpIddLb0EEv14cublasLuParamsPPT__param_0[32],
.param .u64 _Z16getrf_kernelWarpIddLb0EEv14cublasLuParamsPPT__param_1
)
{
.reg .pred %p<14>;
.reg .b16 %rs<9>;
.reg .b32 %r<50>;
.reg .f64 %fd<11>;
.reg .b64 %rd<48>;


ld.param.v2.u32 {%r23, %r24}, [_Z16getrf_kernelWarpIddLb0EEv14cublasLuParamsPPT__param_0+16];
ld.param.u64 %rd7, [_Z16getrf_kernelWarpIddLb0EEv14cublasLuParamsPPT__param_0+8];
ld.param.u32 %r22, [_Z16getrf_kernelWarpIddLb0EEv14cublasLuParamsPPT__param_0+24];
ld.param.u64 %rd8, [_Z16getrf_kernelWarpIddLb0EEv14cublasLuParamsPPT__param_1];
mov.u32 %r1, %ntid.y;
mov.u32 %r25, %ctaid.x;
mov.u32 %r2, %tid.y;
mad.lo.s32 %r3, %r1, %r25, %r2;
setp.ge.u32	%p2, %r3, %r22;
@%p2 bra BB0_13;

cvta.to.global.u64 %rd9, %rd8;
shl.b32 %r27, %r1, 5;
cvt.u64.u32	%rd10, %r27;
add.s64 %rd11, %rd10, %rd10;
shl.b64 %rd12, %rd11, 2;
mov.u64 %rd13, smem;
add.s64 %rd1, %rd13, %rd12;
add.s32 %r6, %r23, 1;
mul.lo.s32 %r28, %r6, %r23;
mul.lo.s32 %r29, %r28, %r2;
cvt.u64.u32	%rd14, %r29;
add.s64 %rd2, %rd14, %rd10;
cvt.u64.u32	%rd3, %r3;
mul.wide.u32 %rd15, %r3, 8;
add.s64 %rd16, %rd9, %rd15;
ld.global.u64 %rd17, [%rd16];
cvta.to.global.u64 %rd4, %rd17;
mov.u32 %r7, %tid.x;
setp.lt.s32	%p3, %r7, %r23;
setp.gt.s32	%p4, %r23, 0;
and.pred %p1, %p3, %p4;
mov.u32 %r43, 0;
@!%p1 bra BB0_3;
bra.uni BB0_2;

BB0_2:
mad.lo.s32 %r30, %r43, %r24, %r7;
mul.wide.s32 %rd18, %r30, 8;
add.s64 %rd19, %rd4, %rd18;
ld.global.f64 %fd3, [%rd19];
mad.lo.s32 %r31, %r43, %r6, %r7;
cvt.s64.s32	%rd20, %r31;
add.s64 %rd21, %rd20, %rd2;
shl.b64 %rd22, %rd21, 3;
add.s64 %rd23, %rd1, %rd22;
st.shared.f64 [%rd23], %fd3;
add.s32 %r43, %r43, 1;
setp.lt.s32	%p5, %r43, %r23;
@%p5 bra BB0_2;

BB0_3:
mov.u32 %r48, 0;
mov.u32 %r44, %r48;
setp.lt.s32	%p6, %r23, 1;
mov.u32 %r49, %r48;
@%p6 bra BB0_11;

BB0_4:
mul.lo.s32 %r11, %r44, %r6;
add.s32 %r34, %r11, %r44;
cvt.s64.s32	%rd24, %r34;
add.s64 %rd25, %rd24, %rd2;
shl.b64 %rd26, %rd25, 3;
add.s64 %rd27, %rd1, %rd26;
ld.shared.f64 %fd1, [%rd27];
setp.eq.f64	%p7, %fd1, 0d0000000000000000;
@%p7 bra BB0_10;

setp.ge.s32	%p8, %r7, %r23;
@%p8 bra BB0_9;

add.s32 %r35, %r11, %r7;
cvt.s64.s32	%rd28, %r35;
add.s64 %rd29, %rd28, %rd2;
shl.b64 %rd30, %rd29, 3;
add.s64 %rd5, %rd1, %rd30;
ld.shared.f64 %fd4, [%rd5];
rcp.rn.f64 %fd5, %fd1;
mul.f64 %fd2, %fd5, %fd4;
setp.le.s32	%p9, %r7, %r44;
@%p9 bra BB0_9;

st.shared.f64 [%rd5], %fd2;
add.s32 %r45, %r44, 1;
setp.ge.s32	%p10, %r45, %r23;
@%p10 bra BB0_9;

BB0_8:
mul.lo.s32 %r36, %r45, %r6;
add.s32 %r37, %r36, %r44;
cvt.s64.s32	%rd31, %r37;
add.s64 %rd32, %rd31, %rd2;
shl.b64 %rd33, %rd32, 3;
add.s64 %rd34, %rd1, %rd33;
ld.shared.f64 %fd6, [%rd34];
mul.f64 %fd7, %fd2, %fd6;
add.s32 %r38, %r36, %r7;
cvt.s64.s32	%rd35, %r38;
add.s64 %rd36, %rd35, %rd2;
shl.b64 %rd37, %rd36, 3;
add.s64 %rd38, %rd1, %rd37;
ld.shared.f64 %fd8, [%rd38];
sub.f64 %fd9, %fd8, %fd7;
st.shared.f64 [%rd38], %fd9;
add.s32 %r45, %r45, 1;
setp.lt.s32	%p11, %r45, %r23;
@%p11 bra BB0_8;

BB0_9:
add.s32 %r44, %r44, 1;
setp.lt.s32	%p12, %r44, %r23;
mov.u32 %r49, %r48;
@%p12 bra BB0_4;
bra.uni BB0_11;

BB0_10:
add.s32 %r49, %r44, 1;

BB0_11:
cvta.to.global.u64 %rd39, %rd7;
shl.b64 %rd40, %rd3, 2;
add.s64 %rd41, %rd39, %rd40;
st.global.u32 [%rd41], %r49;
@!%p1 bra BB0_13;
bra.uni BB0_12;

BB0_12:
mad.lo.s32 %r41, %r48, %r6, %r7;
cvt.s64.s32	%rd42, %r41;
add.s64 %rd43, %rd42, %rd2;
shl.b64 %rd44, %rd43, 3;
add.s64 %rd45, %rd1, %rd44;
ld.shared.f64 %fd10, [%rd45];
mad.lo.s32 %r42, %r48, %r24, %r7;
mul.wide.s32 %rd46, %r42, 8;
add.s64 %rd47, %rd4, %rd46;
st.global.f64 [%rd47], %fd10;
add.s32 %r48, %r48, 1;
setp.lt.s32	%p13, %r48, %r23;
@%p13 bra BB0_12;

BB0_13:
ret;
}


.visible .entry _Z16getrf_kernelWarpIddLb1EEv14cublasLuParamsPPT_(
.param .align 8 .b8 _Z16getrf_kernelWarpIddLb1EEv14cublasLuParamsPPT__param_0[32],
.param .u64 _Z16getrf_kernelWarpIddLb1EEv14cublasLuParamsPPT__param_1
)
{
.reg .pred %p<48>;
.reg .b16 %rs<9>;
.reg .b32 %r<78>;
.reg .f64 %fd<29>;
.reg .b64 %rd<84>;


ld.param.v2.u32 {%r34, %r35}, [_Z16getrf_kernelWarpIddLb1EEv14cublasLuParamsPPT__param_0+16];
ld.param.u64 %rd15, [_Z16getrf_kernelWarpIddLb1EEv14cublasLuParamsPPT__param_0+8];
ld.param.u64 %rd14, [_Z16getrf_kernelWarpIddLb1EEv14cublasLuParamsPPT__param_0];
ld.param.u32 %r33, [_Z16getrf_kernelWarpIddLb1EEv14cublasLuParamsPPT__param_0+24];
ld.param.u64 %rd16, [_Z16getrf_kernelWarpIddLb1EEv14cublasLuParamsPPT__param_1];
mov.u32 %r1, %ntid.y;
mov.u32 %r36, %ctaid.x;
mov.u32 %r2, %tid.y;
mad.lo.s32 %r3, %r1, %r36, %r2;
setp.ge.u32	%p1, %r3, %r33;
@%p1 bra BB1_34;

cvta.to.global.u64 %rd17, %rd16;
shl.b32 %r38, %r1, 5;
cvt.u64.u32	%rd18, %r38;
add.s64 %rd19, %rd18, %rd18;
shl.b64 %rd20, %rd19, 2;
mov.u64 %rd21, smem;
add.s64 %rd1, %rd21, %rd20;
shl.b32 %r39, %r2, 5;
cvt.u64.u32	%rd2, %r39;
mul.wide.u32 %rd22, %r39, 4;
add.s64 %rd3, %rd21, %rd22;
add.s64 %rd4, %rd2, %rd18;
add.s32 %r6, %r34, 1;
mul.lo.s32 %r40, %r6, %r34;
mul.lo.s32 %r41, %r40, %r2;
cvt.u64.u32	%rd23, %r41;
add.s64 %rd5, %rd23, %rd18;
cvt.u64.u32	%rd6, %r3;
mul.wide.u32 %rd24, %r3, 8;
add.s64 %rd25, %rd17, %rd24;
ld.global.u64 %rd26, [%rd25];
cvta.to.global.u64 %rd7, %rd26;
mov.u32 %r7, %tid.x;
cvt.s64.s32	%rd8, %r7;
add.s64 %rd27, %rd8, %rd4;
shl.b64 %rd28, %rd27, 2;
add.s64 %rd9, %rd21, %rd28;
st.shared.u32 [%rd9], %r7;
setp.lt.s32	%p2, %r7, %r34;
setp.gt.s32	%p3, %r34, 0;
and.pred %p4, %p2, %p3;
mov.u32 %r62, 0;
@!%p4 bra BB1_3;
bra.uni BB1_2;

BB1_2:
mad.lo.s32 %r42, %r62, %r35, %r7;
mul.wide.s32 %rd29, %r42, 8;
add.s64 %rd30, %rd7, %rd29;
ld.global.f64 %fd9, [%rd30];
mad.lo.s32 %r43, %r62, %r6, %r7;
cvt.s64.s32	%rd31, %r43;
add.s64 %rd32, %rd31, %rd5;
shl.b64 %rd33, %rd32, 3;
add.s64 %rd34, %rd1, %rd33;
st.shared.f64 [%rd34], %fd9;
add.s32 %r62, %r62, 1;
setp.lt.s32	%p5, %r62, %r34;
@%p5 bra BB1_2;

BB1_3:
mov.u32 %r76, 0;
setp.lt.s32	%p6, %r34, 1;
@%p6 bra BB1_31;

shl.b64 %rd35, %rd2, 3;
add.s64 %rd10, %rd1, %rd35;
add.s64 %rd36, %rd8, %rd2;
shl.b64 %rd37, %rd36, 3;
add.s64 %rd11, %rd1, %rd37;
shl.b64 %rd38, %rd36, 2;
add.s64 %rd12, %rd21, %rd38;
mul.lo.s32 %r10, %r7, %r6;
mov.u32 %r63, 0;

BB1_5:
add.s32 %r12, %r63, %r7;
mov.f64 %fd28, 0d0000000000000000;
setp.ge.s32	%p7, %r12, %r34;
@%p7 bra BB1_7;

mad.lo.s32 %r46, %r63, %r6, %r12;
cvt.s64.s32	%rd40, %r46;
add.s64 %rd41, %rd40, %rd5;
shl.b64 %rd42, %rd41, 3;
add.s64 %rd43, %rd1, %rd42;
ld.shared.f64 %fd11, [%rd43];
abs.f64 %fd28, %fd11;

BB1_7:
st.shared.f64 [%rd11], %fd28;
st.shared.u32 [%rd12], %r12;
setp.gt.s32	%p8, %r7, 15;
mov.u32 %r74, %r12;
@%p8 bra BB1_10;

ld.shared.f64 %fd12, [%rd11];
ld.shared.f64 %fd3, [%rd11+128];
setp.geu.f64	%p9, %fd12, %fd3;
ld.shared.u32 %r13, [%rd12+64];
setp.le.s32	%p10, %r12, %r13;
setp.neu.f64	%p11, %fd12, %fd3;
or.pred %p12, %p11, %p10;
and.pred %p13, %p9, %p12;
mov.u32 %r64, %r12;
mov.u32 %r74, %r64;
@%p13 bra BB1_10;

st.shared.f64 [%rd11], %fd3;
st.shared.u32 [%rd12], %r13;
mov.u32 %r74, %r13;

BB1_10:
mov.u32 %r14, %r74;
setp.gt.s32	%p14, %r7, 7;
mov.u32 %r73, %r14;
@%p14 bra BB1_13;

ld.shared.f64 %fd13, [%rd11];
ld.shared.f64 %fd4, [%rd11+64];
setp.geu.f64	%p15, %fd13, %fd4;
ld.shared.u32 %r15, [%rd12+32];
setp.le.s32	%p16, %r14, %r15;
setp.neu.f64	%p17, %fd13, %fd4;
or.pred %p18, %p17, %p16;
and.pred %p19, %p15, %p18;
mov.u32 %r66, %r14;
mov.u32 %r73, %r66;
@%p19 bra BB1_13;

st.shared.f64 [%rd11], %fd4;
st.shared.u32 [%rd12], %r15;
mov.u32 %r73, %r15;

BB1_13:
mov.u32 %r16, %r73;
setp.gt.s32	%p20, %r7, 3;
mov.u32 %r72, %r16;
@%p20 bra BB1_16;

ld.shared.f64 %fd14, [%rd11];
ld.shared.f64 %fd5, [%rd11+32];
setp.geu.f64	%p21, %fd14, %fd5;
ld.shared.u32 %r17, [%rd12+16];
setp.le.s32	%p22, %r16, %r17;
setp.neu.f64	%p23, %fd14, %fd5;
or.pred %p24, %p23, %p22;
and.pred %p25, %p21, %p24;
mov.u32 %r68, %r16;
mov.u32 %r72, %r68;
@%p25 bra BB1_16;

st.shared.f64 [%rd11], %fd5;
st.shared.u32 [%rd12], %r17;
mov.u32 %r72, %r17;

BB1_16:
mov.u32 %r18, %r72;
setp.gt.s32	%p26, %r7, 1;
mov.u32 %r71, %r18;
@%p26 bra BB1_19;

ld.shared.f64 %fd15, [%rd11];
ld.shared.f64 %fd6, [%rd11+16];
setp.geu.f64	%p27, %fd15, %fd6;
ld.shared.u32 %r19, [%rd12+8];
setp.le.s32	%p28, %r18, %r19;
setp.neu.f64	%p29, %fd15, %fd6;
or.pred %p30, %p29, %p28;
and.pred %p31, %p27, %p30;
mov.u32 %r70, %r18;
mov.u32 %r71, %r70;
@%p31 bra BB1_19;

st.shared.f64 [%rd11], %fd6;
st.shared.u32 [%rd12], %r19;
mov.u32 %r71, %r19;

BB1_19:
setp.gt.s32	%p32, %r7, 0;
@%p32 bra BB1_22;

ld.shared.f64 %fd16, [%rd11];
ld.shared.f64 %fd7, [%rd11+8];
setp.geu.f64	%p33, %fd16, %fd7;
ld.shared.u32 %r21, [%rd12+4];
setp.le.s32	%p34, %r71, %r21;
setp.neu.f64	%p35, %fd16, %fd7;
or.pred %p36, %p35, %p34;
and.pred %p37, %p33, %p36;
@%p37 bra BB1_22;

st.shared.f64 [%rd11], %fd7;
st.shared.u32 [%rd12], %r21;

BB1_22:
ld.shared.u32 %r22, [%rd3];
setp.ge.s32	%p38, %r7, %r34;
@%p38 bra BB1_24;

add.s32 %r47, %r22, %r10;
cvt.s64.s32	%rd44, %r47;
add.s64 %rd45, %rd44, %rd5;
shl.b64 %rd46, %rd45, 3;
add.s64 %rd47, %rd1, %rd46;
ld.shared.f64 %fd17, [%rd47];
add.s32 %r48, %r63, %r10;
cvt.s64.s32	%rd48, %r48;
add.s64 %rd49, %rd48, %rd5;
shl.b64 %rd50, %rd49, 3;
add.s64 %rd51, %rd1, %rd50;
ld.shared.f64 %fd18, [%rd51];
st.shared.f64 [%rd47], %fd18;
st.shared.f64 [%rd51], %fd17;

BB1_24:
cvt.s64.s32	%rd52, %r63;
add.s64 %rd53, %rd52, %rd4;
shl.b64 %rd54, %rd53, 2;
add.s64 %rd56, %rd21, %rd54;
st.shared.u32 [%rd56], %r22;
ld.shared.f64 %fd19, [%rd10];
setp.eq.f64	%p39, %fd19, 0d0000000000000000;
@%p39 bra BB1_30;

@%p38 bra BB1_29;

mul.lo.s32 %r49, %r63, %r6;
add.s32 %r50, %r49, %r63;
cvt.s64.s32	%rd57, %r50;
add.s64 %rd58, %rd57, %rd5;
shl.b64 %rd59, %rd58, 3;
add.s64 %rd60, %rd1, %rd59;
ld.shared.f64 %fd20, [%rd60];
rcp.rn.f64 %fd21, %fd20;
add.s32 %r51, %r49, %r7;
cvt.s64.s32	%rd61, %r51;
add.s64 %rd62, %rd61, %rd5;
shl.b64 %rd63, %rd62, 3;
add.s64 %rd13, %rd1, %rd63;
ld.shared.f64 %fd22, [%rd13];
mul.f64 %fd8, %fd21, %fd22;
setp.le.s32	%p41, %r7, %r63;
@%p41 bra BB1_29;

st.shared.f64 [%rd13], %fd8;
add.s32 %r75, %r63, 1;
setp.ge.s32	%p42, %r75, %r34;
@%p42 bra BB1_29;

BB1_28:
mul.lo.s32 %r52, %r75, %r6;
add.s32 %r53, %r52, %r63;
cvt.s64.s32	%rd64, %r53;
add.s64 %rd65, %rd64, %rd5;
shl.b64 %rd66, %rd65, 3;
add.s64 %rd67, %rd1, %rd66;
ld.shared.f64 %fd23, [%rd67];
mul.f64 %fd24, %fd8, %fd23;
add.s32 %r54, %r52, %r7;
cvt.s64.s32	%rd68, %r54;
add.s64 %rd69, %rd68, %rd5;
shl.b64 %rd70, %rd69, 3;
add.s64 %rd71, %rd1, %rd70;
ld.shared.f64 %fd25, [%rd71];
sub.f64 %fd26, %fd25, %fd24;
st.shared.f64 [%rd71], %fd26;
add.s32 %r75, %r75, 1;
setp.lt.s32	%p43, %r75, %r34;
@%p43 bra BB1_28;

BB1_29:
add.s32 %r63, %r63, 1;
setp.lt.s32	%p44, %r63, %r34;
mov.u32 %r76, 0;
@%p44 bra BB1_5;
bra.uni BB1_31;

BB1_30:
add.s32 %r76, %r63, 1;

BB1_31:
cvta.to.global.u64 %rd72, %rd15;
shl.b64 %rd73, %rd6, 2;
add.s64 %rd74, %rd72, %rd73;
st.global.u32 [%rd74], %r76;
setp.ge.s32	%p45, %r7, %r34;
@%p45 bra BB1_34;

cvta.to.global.u64 %rd75, %rd14;
ld.shared.u32 %r57, [%rd9];
add.s32 %r58, %r57, 1;
mad.lo.s32 %r59, %r3, %r34, %r7;
mul.wide.u32 %rd76, %r59, 4;
add.s64 %rd77, %rd75, %rd76;
st.global.u32 [%rd77], %r58;
mov.u32 %r77, 0;
@%p6 bra BB1_34;

BB1_33:
mad.lo.s32 %r60, %r77, %r6, %r7;
cvt.s64.s32	%rd78, %r60;
add.s64 %rd79, %rd78, %rd5;
shl.b64 %rd80, %rd79, 3;
add.s64 %rd81, %rd1, %rd80;
ld.shared.f64 %fd27, [%rd81];
mad.lo.s32 %r61, %r77, %r35, %r7;
mul.wide.s32 %rd82, %r61, 8;
add.s64 %rd83, %rd7, %rd82;
st.global.f64 [%rd83], %fd27;
add.s32 %r77, %r77, 1;
setp.lt.s32	%p47, %r77, %r34;
@%p47 bra BB1_33;

BB1_34:
ret;
}


.visible .entry _Z16getrf_kernelWarpI7double2dLb0EEv14cublasLuParamsPPT_(
.param .align 8 .b8 _Z16getrf_kernelWarpI7double2dLb0EEv14cublasLuParamsPPT__param_0[32],
.param .u64 _Z16getrf_kernelWarpI7double2dLb0EEv14cublasLuParamsPPT__param_1
)
{
.reg .pred %p<16>;
.reg .b16 %rs<9>;
.reg .b32 %r<50>;
.reg .f64 %fd<54>;
.reg .b64 %rd<49>;


ld.param.v2.u32 {%r23, %r24}, [_Z16getrf_kernelWarpI7double2dLb0EEv14cublasLuParamsPPT__param_0+16];
ld.param.u64 %rd7, [_Z16getrf_kernelWarpI7double2dLb0EEv14cublasLuParamsPPT__param_0+8];
ld.param.u32 %r22, [_Z16getrf_kernelWarpI7double2dLb0EEv14cublasLuParamsPPT__param_0+24];
ld.param.u64 %rd8, [_Z16getrf_kernelWarpI7double2dLb0EEv14cublasLuParamsPPT__param_1];
mov.u32 %r1, %ntid.y;
mov.u32 %r25, %ctaid.x;
mov.u32 %r2, %tid.y;
mad.lo.s32 %r3, %r1, %r25, %r2;
setp.ge.u32	%p2, %r3, %r22;
@%p2 bra BB2_14;

cvta.to.global.u64 %rd9, %rd8;
shl.b32 %r27, %r1, 5;
cvt.u64.u32	%rd10, %r27;
add.s64 %rd11, %rd10, %rd10;
shl.b64 %rd12, %rd11, 2;
mov.u64 %rd13, smem;
add.s64 %rd14, %rd13, %rd12;
mul.wide.u32 %rd15, %r27, 8;
add.s64 %rd1, %rd14, %rd15;
add.s32 %r6, %r23, 1;
mul.lo.s32 %r28, %r6, %r23;
mul.lo.s32 %r29, %r28, %r2;
cvt.u64.u32	%rd2, %r29;
cvt.u64.u32	%rd3, %r3;
mul.wide.u32 %rd16, %r3, 8;
add.s64 %rd17, %rd9, %rd16;
ld.global.u64 %rd18, [%rd17];
cvta.to.global.u64 %rd4, %rd18;
mov.u32 %r7, %tid.x;
setp.lt.s32	%p3, %r7, %r23;
setp.gt.s32	%p4, %r23, 0;
and.pred %p1, %p3, %p4;
mov.u32 %r43, 0;
@!%p1 bra BB2_3;
bra.uni BB2_2;

BB2_2:
mad.lo.s32 %r30, %r43, %r6, %r7;
cvt.s64.s32	%rd19, %r30;
add.s64 %rd20, %rd19, %rd2;
shl.b64 %rd21, %rd20, 4;
add.s64 %rd22, %rd1, %rd21;
mad.lo.s32 %r31, %r43, %r24, %r7;
mul.wide.s32 %rd23, %r31, 16;
add.s64 %rd24, %rd4, %rd23;
ld.global.v2.f64 {%fd9, %fd10}, [%rd24];
st.shared.v2.f64 [%rd22], {%fd9, %fd10};
add.s32 %r43, %r43, 1;
setp.lt.s32	%p5, %r43, %r23;
@%p5 bra BB2_2;

BB2_3:
mov.u32 %r48, 0;
mov.u32 %r44, %r48;
setp.lt.s32	%p6, %r23, 1;
mov.u32 %r49, %r48;
@%p6 bra BB2_12;

BB2_4:
mul.lo.s32 %r11, %r44, %r6;
add.s32 %r34, %r11, %r44;
cvt.s64.s32	%rd25, %r34;
add.s64 %rd26, %rd25, %rd2;
shl.b64 %rd27, %rd26, 4;
add.s64 %rd28, %rd1, %rd27;
ld.shared.v2.f64 {%fd13, %fd14}, [%rd28];
setp.eq.f64	%p7, %fd13, 0d0000000000000000;
setp.eq.f64	%p8, %fd14, 0d0000000000000000;
and.pred %p9, %p7, %p8;
@%p9 bra BB2_11;

abs.f64 %fd15, %fd14;
abs.f64 %fd16, %fd13;
add.f64 %fd17, %fd16, %fd15;
rcp.rn.f64 %fd18, %fd17;
mul.f64 %fd19, %fd18, 0d0000000000000000;
mul.f64 %fd20, %fd13, %fd18;
mul.f64 %fd21, %fd14, %fd18;
mul.f64 %fd22, %fd21, %fd21;
fma.rn.f64 %fd23, %fd20, %fd20, %fd22;
rcp.rn.f64 %fd24, %fd23;
mul.f64 %fd25, %fd19, %fd21;
fma.rn.f64 %fd26, %fd18, %fd20, %fd25;
mul.f64 %fd3, %fd24, %fd26;
mul.f64 %fd27, %fd19, %fd20;
mul.f64 %fd28, %fd18, %fd21;
sub.f64 %fd29, %fd27, %fd28;
mul.f64 %fd4, %fd24, %fd29;
setp.ge.s32	%p10, %r7, %r23;
@%p10 bra BB2_10;

add.s32 %r35, %r11, %r7;
cvt.s64.s32	%rd29, %r35;
add.s64 %rd30, %rd29, %rd2;
shl.b64 %rd31, %rd30, 4;
add.s64 %rd5, %rd1, %rd31;
ld.shared.v2.f64 {%fd30, %fd31}, [%rd5];
mul.f64 %fd34, %fd3, %fd30;
mul.f64 %fd35, %fd4, %fd31;
sub.f64 %fd5, %fd34, %fd35;
mul.f64 %fd36, %fd3, %fd31;
fma.rn.f64 %fd6, %fd4, %fd30, %fd36;
setp.le.s32	%p11, %r7, %r44;
@%p11 bra BB2_10;

st.shared.v2.f64 [%rd5], {%fd5, %fd6};
add.s32 %r45, %r44, 1;
setp.ge.s32	%p12, %r45, %r23;
@%p12 bra BB2_10;

neg.f64 %fd7, %fd5;
neg.f64 %fd8, %fd6;

BB2_9:
mul.lo.s32 %r36, %r45, %r6;
add.s32 %r37, %r36, %r7;
cvt.s64.s32	%rd32, %r37;
add.s64 %rd33, %rd32, %rd2;
shl.b64 %rd34, %rd33, 4;
add.s64 %rd35, %rd1, %rd34;
add.s32 %r38, %r36, %r44;
cvt.s64.s32	%rd36, %r38;
add.s64 %rd37, %rd36, %rd2;
shl.b64 %rd38, %rd37, 4;
add.s64 %rd39, %rd1, %rd38;
ld.shared.v2.f64 {%fd37, %fd38}, [%rd39];
ld.shared.v2.f64 {%fd41, %fd42}, [%rd35];
fma.rn.f64 %fd45, %fd37, %fd7, %fd41;
fma.rn.f64 %fd46, %fd38, %fd7, %fd42;
mul.f64 %fd47, %fd38, %fd8;
fma.rn.f64 %fd48, %fd37, %fd8, %fd46;
sub.f64 %fd49, %fd45, %fd47;
st.shared.v2.f64 [%rd35], {%fd49, %fd48};
add.s32 %r45, %r45, 1;
setp.lt.s32	%p13, %r45, %r23;
@%p13 bra BB2_9;

BB2_10:
add.s32 %r44, %r44, 1;
setp.lt.s32	%p14, %r44, %r23;
mov.u32 %r49, %r48;
@%p14 bra BB2_4;
bra.uni BB2_12;

BB2_11:
add.s32 %r49, %r44, 1;

BB2_12:
cvta.to.global.u64 %rd40, %rd7;
shl.b64 %rd41, %rd3, 2;
add.s64 %rd42, %rd40, %rd41;
st.global.u32 [%rd42], %r49;
@!%p1 bra BB2_14;
bra.uni BB2_13;

BB2_13:
mad.lo.s32 %r41, %r48, %r24, %r7;
mul.wide.s32 %rd43, %r41, 16;
add.s64 %rd44, %rd4, %rd43;
mad.lo.s32 %r42, %r48, %r6, %r7;
cvt.s64.s32	%rd45, %r42;
add.s64 %rd46, %rd45, %rd2;
shl.b64 %rd47, %rd46, 4;
add.s64 %rd48, %rd1, %rd47;
ld.shared.v2.f64 {%fd50, %fd51}, [%rd48];
st.global.v2.f64 [%rd44], {%fd50, %fd51};
add.s32 %r48, %r48, 1;
setp.lt.s32	%p15, %r48, %r23;
@%p15 bra BB2_13;

BB2_14:
ret;
}


.visible .entry _Z16getrf_kernelWarpI7double2dLb1EEv14cublasLuParamsPPT_(
.param .align 8 .b8 _Z16getrf_kernelWarpI7double2dLb1EEv14cublasLuParamsPPT__param_0[32],
.param .u64 _Z16getrf_kernelWarpI7double2dLb1EEv14cublasLuParamsPPT__param_1
)
{
.reg .pred %p<48>;
.reg .b16 %rs<9>;
.reg .b32 %r<78>;
.reg .f64 %fd<82>;
.reg .b64 %rd<86>;


ld.param.v2.u32 {%r35, %r36}, [_Z16getrf_kernelWarpI7double2dLb1EEv14cublasLuParamsPPT__param_0+16];
ld.param.u64 %rd17, [_Z16getrf_kernelWarpI7double2dLb1EEv14cublasLuParamsPPT__param_0+8];
ld.param.u64 %rd16, [_Z16getrf_kernelWarpI7double2dLb1EEv14cublasLuParamsPPT__param_0];
ld.param.u32 %r34, [_Z16getrf_kernelWarpI7double2dLb1EEv14cublasLuParamsPPT__param_0+24];
ld.param.u64 %rd18, [_Z16getrf_kernelWarpI7double2dLb1EEv14cublasLuParamsPPT__param_1];
mov.u32 %r1, %ntid.y;
mov.u32 %r37, %ctaid.x;
mov.u32 %r2, %tid.y;
mad.lo.s32 %r3, %r1, %r37, %r2;
setp.ge.u32	%p1, %r3, %r34;
@%p1 bra BB3_35;

cvta.to.global.u64 %rd19, %rd18;
shl.b32 %r39, %r1, 5;
cvt.u64.u32	%rd20, %r39;
add.s64 %rd21, %rd20, %rd20;
shl.b64 %rd22, %rd21, 2;
mov.u64 %rd23, smem;
add.s64 %rd2, %rd23, %rd22;
mul.wide.u32 %rd24, %r39, 8;
add.s64 %rd3, %rd2, %rd24;
shl.b32 %r40, %r2, 5;
cvt.u64.u32	%rd4, %r40;
mul.wide.u32 %rd25, %r40, 4;
add.s64 %rd5, %rd23, %rd25;
add.s64 %rd6, %rd4, %rd20;
add.s32 %r6, %r35, 1;
mul.lo.s32 %r41, %r6, %r35;
mul.lo.s32 %r42, %r41, %r2;
cvt.u64.u32	%rd7, %r42;
cvt.u64.u32	%rd8, %r3;
mul.wide.u32 %rd26, %r3, 8;
add.s64 %rd27, %rd19, %rd26;
ld.global.u64 %rd28, [%rd27];
cvta.to.global.u64 %rd9, %rd28;
mov.u32 %r7, %tid.x;
cvt.s64.s32	%rd10, %r7;
add.s64 %rd29, %rd10, %rd6;
shl.b64 %rd30, %rd29, 2;
add.s64 %rd11, %rd23, %rd30;
st.shared.u32 [%rd11], %r7;
setp.lt.s32	%p2, %r7, %r35;
setp.gt.s32	%p3, %r35, 0;
and.pred %p4, %p2, %p3;
mov.u32 %r62, 0;
@!%p4 bra BB3_3;
bra.uni BB3_2;

BB3_2:
mad.lo.s32 %r43, %r62, %r6, %r7;
cvt.s64.s32	%rd31, %r43;
add.s64 %rd32, %rd31, %rd7;
shl.b64 %rd33, %rd32, 4;
add.s64 %rd34, %rd3, %rd33;
mad.lo.s32 %r44, %r62, %r36, %r7;
mul.wide.s32 %rd35, %r44, 16;
add.s64 %rd36, %rd9, %rd35;
ld.global.v2.f64 {%fd14, %fd15}, [%rd36];
st.shared.v2.f64 [%rd34], {%fd14, %fd15};
add.s32 %r62, %r62, 1;
setp.lt.s32	%p5, %r62, %r35;
@%p5 bra BB3_2;

BB3_3:
mov.u32 %r76, 0;
setp.lt.s32	%p6, %r35, 1;
@%p6 bra BB3_32;

shl.b64 %rd37, %rd4, 3;
add.s64 %rd12, %rd2, %rd37;
add.s64 %rd38, %rd10, %rd4;
shl.b64 %rd39, %rd38, 3;
add.s64 %rd13, %rd2, %rd39;
shl.b64 %rd40, %rd38, 2;
add.s64 %rd14, %rd23, %rd40;
mul.lo.s32 %r10, %r7, %r6;
mov.u32 %r63, 0;

BB3_5:
add.s32 %r12, %r63, %r7;
mov.f64 %fd81, 0d0000000000000000;
setp.ge.s32	%p7, %r12, %r35;
@%p7 bra BB3_7;

mad.lo.s32 %r47, %r63, %r6, %r12;
cvt.s64.s32	%rd42, %r47;
add.s64 %rd43, %rd42, %rd7;
shl.b64 %rd44, %rd43, 4;
add.s64 %rd45, %rd3, %rd44;
ld.shared.v2.f64 {%fd19, %fd20}, [%rd45];
mul.f64 %fd23, %fd20, %fd20;
fma.rn.f64 %fd81, %fd19, %fd19, %fd23;

BB3_7:
st.shared.f64 [%rd13], %fd81;
st.shared.u32 [%rd14], %r12;
setp.gt.s32	%p8, %r7, 15;
mov.u32 %r74, %r12;
@%p8 bra BB3_10;

ld.shared.f64 %fd24, [%rd13];
ld.shared.f64 %fd3, [%rd13+128];
setp.geu.f64	%p9, %fd24, %fd3;
ld.shared.u32 %r13, [%rd14+64];
setp.le.s32	%p10, %r12, %r13;
setp.neu.f64	%p11, %fd24, %fd3;
or.pred %p12, %p11, %p10;
and.pred %p13, %p9, %p12;
mov.u32 %r64, %r12;
mov.u32 %r74, %r64;
@%p13 bra BB3_10;

st.shared.f64 [%rd13], %fd3;
st.shared.u32 [%rd14], %r13;
mov.u32 %r74, %r13;

BB3_10:
mov.u32 %r14, %r74;
setp.gt.s32	%p14, %r7, 7;
mov.u32 %r73, %r14;
@%p14 bra BB3_13;

ld.shared.f64 %fd25, [%rd13];
ld.shared.f64 %fd4, [%rd13+64];
setp.geu.f64	%p15, %fd25, %fd4;
ld.shared.u32 %r15, [%rd14+32];
setp.le.s32	%p16, %r14, %r15;
setp.neu.f64	%p17, %fd25, %fd4;
or.pred %p18, %p17, %p16;
and.pred %p19, %p15, %p18;
mov.u32 %r66, %r14;
mov.u32 %r73, %r66;
@%p19 bra BB3_13;

st.shared.f64 [%rd13], %fd4;
st.shared.u32 [%rd14], %r15;
mov.u32 %r73, %r15;

BB3_13:
mov.u32 %r16, %r73;
setp.gt.s32	%p20, %r7, 3;
mov.u32 %r72, %r16;
@%p20 bra BB3_16;

ld.shared.f64 %fd26, [%rd13];
ld.shared.f64 %fd5, [%rd13+32];
setp.geu.f64	%p21, %fd26, %fd5;
ld.shared.u32 %r17, [%rd14+16];
setp.le.s32	%p22, %r16, %r17;
setp.neu.f64	%p23, %fd26, %fd5;
or.pred %p24, %p23, %p22;
and.pred %p25, %p21, %p24;
mov.u32 %r68, %r16;
mov.u32 %r72, %r68;
@%p25 bra BB3_16;

st.shared.f64 [%rd13], %fd5;
st.shared.u32 [%rd14], %r17;
mov.u32 %r72, %r17;

BB3_16:
mov.u32 %r18, %r72;
setp.gt.s32	%p26, %r7, 1;
mov.u32 %r71, %r18;
@%p26 bra BB3_19;

ld.shared.f64 %fd27, [%rd13];
ld.shared.f64 %fd6, [%rd13+16];
setp.geu.f64	%p27, %fd27, %fd6;
ld.shared.u32 %r19, [%rd14+8];
setp.le.s32	%p28, %r18, %r19;
setp.neu.f64	%p29, %fd27, %fd6;
or.pred %p30, %p29, %p28;
and.pred %p31, %p27, %p30;
mov.u32 %r70, %r18;
mov.u32 %r71, %r70;
@%p31 bra BB3_19;

st.shared.f64 [%rd13], %fd6;
st.shared.u32 [%rd14], %r19;
mov.u32 %r71, %r19;

BB3_19:
setp.gt.s32	%p32, %r7, 0;
@%p32 bra BB3_22;

ld.shared.f64 %fd28, [%rd13];
ld.shared.f64 %fd7, [%rd13+8];
setp.geu.f64	%p33, %fd28, %fd7;
ld.shared.u32 %r21, [%rd14+4];
setp.le.s32	%p34, %r71, %r21;
setp.neu.f64	%p35, %fd28, %fd7;
or.pred %p36, %p35, %p34;
and.pred %p37, %p33, %p36;
@%p37 bra BB3_22;

st.shared.f64 [%rd13], %fd7;
st.shared.u32 [%rd14], %r21;

BB3_22:
ld.shared.u32 %r22, [%rd5];
setp.ge.s32	%p38, %r7, %r35;
@%p38 bra BB3_24;

add.s32 %r48, %r22, %r10;
cvt.s64.s32	%rd46, %r48;
add.s64 %rd47, %rd46, %rd7;
shl.b64 %rd48, %rd47, 4;
add.s64 %rd49, %rd3, %rd48;
ld.shared.v2.f64 {%fd29, %fd30}, [%rd49];
add.s32 %r49, %r63, %r10;
cvt.s64.s32	%rd50, %r49;
add.s64 %rd51, %rd50, %rd7;
shl.b64 %rd52, %rd51, 4;
add.s64 %rd53, %rd3, %rd52;
ld.shared.v2.f64 {%fd31, %fd32}, [%rd53];
st.shared.v2.f64 [%rd49], {%fd31, %fd32};
st.shared.v2.f64 [%rd53], {%fd29, %fd30};

BB3_24:
cvt.s64.s32	%rd54, %r63;
add.s64 %rd55, %rd54, %rd6;
shl.b64 %rd56, %rd55, 2;
add.s64 %rd58, %rd23, %rd56;
st.shared.u32 [%rd58], %r22;
ld.shared.f64 %fd37, [%rd12];
setp.eq.f64	%p39, %fd37, 0d0000000000000000;
@%p39 bra BB3_31;

mul.lo.s32 %r23, %r63, %r6;
add.s32 %r50, %r23, %r63;
cvt.s64.s32	%rd59, %r50;
add.s64 %rd60, %rd59, %rd7;
shl.b64 %rd61, %rd60, 4;
add.s64 %rd62, %rd3, %rd61;
ld.shared.v2.f64 {%fd38, %fd39}, [%rd62];
abs.f64 %fd42, %fd38;
abs.f64 %fd43, %fd39;
add.f64 %fd44, %fd42, %fd43;
rcp.rn.f64 %fd45, %fd44;
mul.f64 %fd46, %fd45, 0d0000000000000000;
mul.f64 %fd47, %fd38, %fd45;
mul.f64 %fd48, %fd39, %fd45;
mul.f64 %fd49, %fd48, %fd48;
fma.rn.f64 %fd50, %fd47, %fd47, %fd49;
rcp.rn.f64 %fd51, %fd50;
mul.f64 %fd52, %fd46, %fd48;
fma.rn.f64 %fd53, %fd45, %fd47, %fd52;
mul.f64 %fd8, %fd51, %fd53;
mul.f64 %fd54, %fd46, %fd47;
mul.f64 %fd55, %fd45, %fd48;
sub.f64 %fd56, %fd54, %fd55;
mul.f64 %fd9, %fd51, %fd56;
@%p38 bra BB3_30;

add.s32 %r51, %r23, %r7;
cvt.s64.s32	%rd63, %r51;
add.s64 %rd64, %rd63, %rd7;
shl.b64 %rd65, %rd64, 4;
add.s64 %rd15, %rd3, %rd65;
ld.shared.v2.f64 {%fd57, %fd58}, [%rd15];
mul.f64 %fd61, %fd8, %fd57;
mul.f64 %fd62, %fd9, %fd58;
sub.f64 %fd10, %fd61, %fd62;
mul.f64 %fd63, %fd8, %fd58;
fma.rn.f64 %fd11, %fd9, %fd57, %fd63;
setp.le.s32	%p41, %r7, %r63;
@%p41 bra BB3_30;

st.shared.v2.f64 [%rd15], {%fd10, %fd11};
add.s32 %r75, %r63, 1;
setp.ge.s32	%p42, %r75, %r35;
@%p42 bra BB3_30;

neg.f64 %fd12, %fd10;
neg.f64 %fd13, %fd11;

BB3_29:
mul.lo.s32 %r52, %r75, %r6;
add.s32 %r53, %r52, %r7;
cvt.s64.s32	%rd66, %r53;
add.s64 %rd67, %rd66, %rd7;
shl.b64 %rd68, %rd67, 4;
add.s64 %rd69, %rd3, %rd68;
add.s32 %r54, %r52, %r63;
cvt.s64.s32	%rd70, %r54;
add.s64 %rd71, %rd70, %rd7;
shl.b64 %rd72, %rd71, 4;
add.s64 %rd73, %rd3, %rd72;
ld.shared.v2.f64 {%fd64, %fd65}, [%rd73];
ld.shared.v2.f64 {%fd68, %fd69}, [%rd69];
fma.rn.f64 %fd72, %fd64, %fd12, %fd68;
fma.rn.f64 %fd73, %fd65, %fd12, %fd69;
mul.f64 %fd74, %fd65, %fd13;
fma.rn.f64 %fd75, %fd64, %fd13, %fd73;
sub.f64 %fd76, %fd72, %fd74;
st.shared.v2.f64 [%rd69], {%fd76, %fd75};
add.s32 %r75, %r75, 1;
setp.lt.s32	%p43, %r75, %r35;
@%p43 bra BB3_29;

BB3_30:
add.s32 %r63, %r63, 1;
setp.lt.s32	%p44, %r63, %r35;
mov.u32 %r76, 0;
@%p44 bra BB3_5;
bra.uni BB3_32;

BB3_31:
add.s32 %r76, %r63, 1;

BB3_32:
cvta.to.global.u64 %rd74, %rd17;
shl.b64 %rd75, %rd8, 2;
add.s64 %rd76, %rd74, %rd75;
st.global.u32 [%rd76], %r76;
setp.ge.s32	%p45, %r7, %r35;
@%p45 bra BB3_35;

cvta.to.global.u64 %rd77, %rd16;
ld.shared.u32 %r57, [%rd11];
add.s32 %r58, %r57, 1;
mad.lo.s32 %r59, %r3, %r35, %r7;
mul.wide.u32 %rd78, %r59, 4;
add.s64 %rd79, %rd77, %rd78;
st.global.u32 [%rd79], %r58;
mov.u32 %r77, 0;
@%p6 bra BB3_35;

BB3_34:
mad.lo.s32 %r60, %r77, %r36, %r7;
mul.wide.s32 %rd80, %r60, 16;
add.s64 %rd81, %rd9, %rd80;
mad.lo.s32 %r61, %r77, %r6, %r7;
cvt.s64.s32	%rd82, %r61;
add.s64 %rd83, %rd82, %rd7;
shl.b64 %rd84, %rd83, 4;
add.s64 %rd85, %rd3, %rd84;
ld.shared.v2.f64 {%fd77, %fd78}, [%rd85];
st.global.v2.f64 [%rd81], {%fd77, %fd78};
add.s32 %r77, %r77, 1;
setp.lt.s32	%p47, %r77, %r35;
@%p47 bra BB3_34;

BB3_35:
ret;
}




// ===== COMPILED SASS (sm_100) =====

	.target	sm_100

	.elftype	@"ET_EXEC"


//--------------------- .note.nv.tkinfo           --------------------------
	.section	.note.nv.tkinfo,"",@"SHT_NOTE"
	.sectionflags	@"SHF_NOTE_NV_TKINFO"
	.tkinfo
        /*0018*/ 	.word	0x00000002
        /*0030*/ 	.string	""
        /*0030*/ 	.string	"ptxas"
        /*0030*/ 	.string	"Cuda compilation tools, release 13.0, V13.0.88"
        /*0030*/ 	.string	"Build cuda_13.0.r13.0/compiler.36424714_0"
        /*0030*/ 	.string	"-arch sm_100 "



//--------------------- .note.nv.cuinfo           --------------------------
	.section	.note.nv.cuinfo,"",@"SHT_NOTE"
	.sectionflags	@"SHF_NOTE_NV_CUINFO"
        /*0018*/ 	.short	0x0002
        /*001a*/ 	.short	0x0032
        /*001c*/ 	.short	0x0082
	.zero		2


//--------------------- .nv.info                  --------------------------
	.section	.nv.info,"",@"SHT_CUDA_INFO"
	.align	4


	//----- nvinfo : EIATTR_REGCOUNT
	.align		4
        /*0000*/ 	.byte	0x04, 0x2f
        /*0002*/ 	.short	(.L_1 - .L_0)
	.align		4
.L_0:
        /*0004*/ 	.word	index@(_Z16getrf_kernelWarpIddLb0EEv14cublasLuParamsPPT_)
        /*0008*/ 	.word	0x0000001e


	//----- nvinfo : EIATTR_FRAME_SIZE
	.align		4
.L_1:
        /*000c*/ 	.byte	0x04, 0x11
        /*000e*/ 	.short	(.L_3 - .L_2)
	.align		4
.L_2:
        /*0010*/ 	.word	index@($__internal_3_$__cuda_sm20_dblrcp_rn_slowpath_v3)
        /*0014*/ 	.word	0x00000000


	//----- nvinfo : EIATTR_FRAME_SIZE
	.align		4
.L_3:
        /*0018*/ 	.byte	0x04, 0x11
        /*001a*/ 	.short	(.L_5 - .L_4)
	.align		4
.L_4:
        /*001c*/ 	.word	index@(_Z16getrf_kernelWarpIddLb0EEv14cublasLuParamsPPT_)
        /*0020*/ 	.word	0x00000000


	//----- nvinfo : EIATTR_REGCOUNT
	.align		4
.L_5:
        /*0024*/ 	.byte	0x04, 0x2f
        /*0026*/ 	.short	(.L_7 - .L_6)
	.align		4
.L_6:
        /*0028*/ 	.word	index@(_Z16getrf_kernelWarpIddLb1EEv14cublasLuParamsPPT_)
        /*002c*/ 	.word	0x0000001e


	//----- nvinfo : EIATTR_FRAME_SIZE
	.align		4
.L_7:
        /*0030*/ 	.byte	0x04, 0x11
        /*0032*/ 	.short	(.L_9 - .L_8)
	.align		4
.L_8:
        /*0034*/ 	.word	index@($__internal_2_$__cuda_sm20_dblrcp_rn_slowpath_v3)
        /*0038*/ 	.word	0x00000000


	//----- nvinfo : EIATTR_FRAME_SIZE
	.align		4
.L_9:
        /*003c*/ 	.byte	0x04, 0x11
        /*003e*/ 	.short	(.L_11 - .L_10)
	.align		4
.L_10:
        /*0040*/ 	.word	index@(_Z16getrf_kernelWarpIddLb1EEv14cublasLuParamsPPT_)
        /*0044*/ 	.word	0x00000000


	//----- nvinfo : EIATTR_REGCOUNT
	.align		4
.L_11:
        /*0048*/ 	.byte	0x04, 0x2f
        /*004a*/ 	.short	(.L_13 - .L_12)
	.align		4
.L_12:
        /*004c*/ 	.word	index@(_Z16getrf_kernelWarpI7double2dLb0EEv14cublasLuParamsPPT_)
        /*0050*/ 	.word	0x00000020


	//----- nvinfo : EIATTR_FRAME_SIZE
	.align		4
.L_13:
        /*0054*/ 	.byte	0x04, 0x11
        /*0056*/ 	.short	(.L_15 - .L_14)
	.align		4
.L_14:
        /*0058*/ 	.word	index@($__internal_1_$__cuda_sm20_dblrcp_rn_slowpath_v3)
        /*005c*/ 	.word	0x00000000


	//----- nvinfo : EIATTR_FRAME_SIZE
	.align		4
.L_15:
        /*0060*/ 	.byte	0x04, 0x11
        /*0062*/ 	.short	(.L_17 - .L_16)
	.align		4
.L_16:
        /*0064*/ 	.word	index@(_Z16getrf_kernelWarpI7double2dLb0EEv14cublasLuParamsPPT_)
        /*0068*/ 	.word	0x00000000


	//----- nvinfo : EIATTR_REGCOUNT
	.align		4
.L_17:
        /*006c*/ 	.byte	0x04, 0x2f
        /*006e*/ 	.short	(.L_19 - .L_18)
	.align		4
.L_18:
        /*0070*/ 	.word	index@(_Z16getrf_kernelWarpI7double2dLb1EEv14cublasLuParamsPPT_)
        /*0074*/ 	.word	0x00000027


	//----- nvinfo : EIATTR_FRAME_SIZE
	.align		4
.L_19:
        /*0078*/ 	.byte	0x04, 0x11
        /*007a*/ 	.short	(.L_21 - .L_20)
	.align		4
.L_20:
        /*007c*/ 	.word	index@($__internal_0_$__cuda_sm20_dblrcp_rn_slowpath_v3)
        /*0080*/ 	.word	0x00000000


	//----- nvinfo : EIATTR_FRAME_SIZE
	.align		4
.L_21:
        /*0084*/ 	.byte	0x04, 0x11
        /*0086*/ 	.short	(.L_23 - .L_22)
	.align		4
.L_22:
        /*0088*/ 	.word	index@(_Z16getrf_kernelWarpI7double2dLb1EEv14cublasLuParamsPPT_)
        /*008c*/ 	.word	0x00000000


	//----- nvinfo : EIATTR_MIN_STACK_SIZE
	.align		4
.L_23:
        /*0090*/ 	.byte	0x04, 0x12
        /*0092*/ 	.short	(.L_25 - .L_24)
	.align		4
.L_24:
        /*0094*/ 	.word	index@(_Z16getrf_kernelWarpI7double2dLb1EEv14cublasLuParamsPPT_)
        /*0098*/ 	.word	0x00000000


	//----- nvinfo : EIATTR_MIN_STACK_SIZE
	.align		4
.L_25:
        /*009c*/ 	.byte	0x04, 0x12
        /*009e*/ 	.short	(.L_27 - .L_26)
	.align		4
.L_26:
        /*00a0*/ 	.word	index@(_Z16getrf_kernelWarpI7double2dLb0EEv14cublasLuParamsPPT_)
        /*00a4*/ 	.word	0x00000000


	//----- nvinfo : EIATTR_MIN_STACK_SIZE
	.align		4
.L_27:
        /*00a8*/ 	.byte	0x04, 0x12
        /*00aa*/ 	.short	(.L_29 - .L_28)
	.align		4
.L_28:
        /*00ac*/ 	.word	index@(_Z16getrf_kernelWarpIddLb1EEv14cublasLuParamsPPT_)
        /*00b0*/ 	.word	0x00000000


	//----- nvinfo : EIATTR_MIN_STACK_SIZE
	.align		4
.L_29:
        /*00b4*/ 	.byte	0x04, 0x12
        /*00b6*/ 	.short	(.L_31 - .L_30)
	.align		4
.L_30:
        /*00b8*/ 	.word	index@(_Z16getrf_kernelWarpIddLb0EEv14cublasLuParamsPPT_)
        /*00bc*/ 	.word	0x00000000
.L_31:


//--------------------- .nv.compat                --------------------------
	.section	.nv.compat,"",@"SHT_CUDA_COMPAT_INFO"
	.align	4
        /*0000*/ 	.byte	0x02, 0x09, 0x00, 0x00, 0x02, 0x02, 0x01, 0x00, 0x02, 0x05, 0x05, 0x00, 0x03, 0x07, 0x01, 0x01
        /*0010*/ 	.byte	0x02, 0x03, 0x00, 0x00, 0x02, 0x06, 0x01, 0x00, 0x04, 0x0b, 0x08, 0x00, 0x01, 0x00, 0x00, 0x00
        /*0020*/ 	.byte	0x00, 0x00, 0x00, 0x00


//--------------------- .nv.info._Z16getrf_kernelWarpI7double2dLb1EEv14cublasLuParamsPPT_ --------------------------
	.section	.nv.info._Z16getrf_kernelWarpI7double2dLb1EEv14cublasLuParamsPPT_,"",@"SHT_CUDA_INFO"
	.sectionflags	@""
	.align	4


	//----- nvinfo : EIATTR_CUDA_API_VERSION
	.align		4
        /*0000*/ 	.byte	0x04, 0x37
        /*0002*/ 	.short	(.L_33 - .L_32)
.L_32:
        /*0004*/ 	.word	0x00000082


	//----- nvinfo : EIATTR_KPARAM_INFO
	.align		4
.L_33:
        /*0008*/ 	.byte	0x04, 0x17
        /*000a*/ 	.short	(.L_35 - .L_34)
.L_34:
        /*000c*/ 	.word	0x00000000
        /*0010*/ 	.short	0x0001
        /*0012*/ 	.short	0x0020
        /*0014*/ 	.byte	0x00, 0xf0, 0x21, 0x00


	//----- nvinfo : EIATTR_KPARAM_INFO
	.align		4
.L_35:
        /*0018*/ 	.byte	0x04, 0x17
        /*001a*/ 	.short	(.L_37 - .L_36)
.L_36:
        /*001c*/ 	.word	0x00000000
        /*0020*/ 	.short	0x0000
        /*0022*/ 	.short	0x0000
        /*0024*/ 	.byte	0x00, 0xf0, 0x81, 0x00


	//----- nvinfo : EIATTR_SPARSE_MMA_MASK
	.align		4
.L_37:
        /*0028*/ 	.byte	0x03, 0x50
        /*002a*/ 	.short	0x0000


	//----- nvinfo : EIATTR_MAXREG_COUNT
	.align		4
        /*002c*/ 	.byte	0x03, 0x1b
        /*002e*/ 	.short	0x00ff


	//----- nvinfo : EIATTR_MERCURY_ISA_VERSION
	.align		4
        /*0030*/ 	.byte	0x03, 0x5f
        /*0032*/ 	.short	0x0101


	//----- nvinfo : EIATTR_VRC_CTA_INIT_COUNT
	.align		4
        /*0034*/ 	.byte	0x02, 0x4a
	.zero		1
	.zero		1


	//----- nvinfo : EIATTR_EXIT_INSTR_OFFSETS
	.align		4
        /*0038*/ 	.byte	0x04, 0x1c
        /*003a*/ 	.short	(.L_39 - .L_38)


	//   ....[0]....
.L_38:
        /*003c*/ 	.word	0x00000070


	//   ....[1]....
        /*0040*/ 	.word	0x000013b0


	//   ....[2]....
        /*0044*/ 	.word	0x00001420


	//   ....[3]....
        /*0048*/ 	.word	0x00001870


	//   ....[4]....
        /*004c*/ 	.word	0x00001900


	//----- nvinfo : EIATTR_CRS_STACK_SIZE
	.align		4
.L_39:
        /*0050*/ 	.byte	0x04, 0x1e
        /*0052*/ 	.short	(.L_41 - .L_40)
.L_40:
        /*0054*/ 	.word	0x00000000


	//----- nvinfo : EIATTR_CBANK_PARAM_SIZE
	.align		4
.L_41:
        /*0058*/ 	.byte	0x03, 0x19
        /*005a*/ 	.short	0x0028


	//----- nvinfo : EIATTR_PARAM_CBANK
	.align		4
        /*005c*/ 	.byte	0x04, 0x0a
        /*005e*/ 	.short	(.L_43 - .L_42)
	.align		4
.L_42:
        /*0060*/ 	.word	index@(.nv.constant0._Z16getrf_kernelWarpI7double2dLb1EEv14cublasLuParamsPPT_)
        /*0064*/ 	.short	0x0380
        /*0066*/ 	.short	0x0028


	//----- nvinfo : EIATTR_SW_WAR
	.align		4
.L_43:
        /*0068*/ 	.byte	0x04, 0x36
        /*006a*/ 	.short	(.L_45 - .L_44)
.L_44:
        /*006c*/ 	.word	0x00000008
.L_45:


//--------------------- .nv.info._Z16getrf_kernelWarpI7double2dLb0EEv14cublasLuParamsPPT_ --------------------------
	.section	.nv.info._Z16getrf_kernelWarpI7double2dLb0EEv14cublasLuParamsPPT_,"",@"SHT_CUDA_INFO"
	.sectionflags	@""
	.align	4


	//----- nvinfo : EIATTR_CUDA_API_VERSION
	.align		4
        /*0000*/ 	.byte	0x04, 0x37
        /*0002*/ 	.short	(.L_47 - .L_46)
.L_46:
        /*0004*/ 	.word	0x00000082


	//----- nvinfo : EIATTR_KPARAM_INFO
	.align		4
.L_47:
        /*0008*/ 	.byte	0x04, 0x17
        /*000a*/ 	.short	(.L_49 - .L_48)
.L_48:
        /*000c*/ 	.word	0x00000000
        /*0010*/ 	.short	0x0001
        /*0012*/ 	.short	0x0020
        /*0014*/ 	.byte	0x00, 0xf0, 0x21, 0x00


	//----- nvinfo : EIATTR_KPARAM_INFO
	.align		4
.L_49:
        /*0018*/ 	.byte	0x04, 0x17
        /*001a*/ 	.short	(.L_51 - .L_50)
.L_50:
        /*001c*/ 	.word	0x00000000
        /*0020*/ 	.short	0x0000
        /*0022*/ 	.short	0x0000
        /*0024*/ 	.byte	0x00, 0xf0, 0x81, 0x00


	//----- nvinfo : EIATTR_SPARSE_MMA_MASK
	.align		4
.L_51:
        /*0028*/ 	.byte	0x03, 0x50
        /*002a*/ 	.short	0x0000


	//----- nvinfo : EIATTR_MAXREG_COUNT
	.align		4
        /*002c*/ 	.byte	0x03, 0x1b
        /*002e*/ 	.short	0x00ff


	//----- nvinfo : EIATTR_MERCURY_ISA_VERSION
	.align		4
        /*0030*/ 	.byte	0x03, 0x5f
        /*0032*/ 	.short	0x0101


	//----- nvinfo : EIATTR_VRC_CTA_INIT_COUNT
	.align		4
        /*0034*/ 	.byte	0x02, 0x4a
	.zero		1
	.zero		1


	//----- nvinfo : EIATTR_EXIT_INSTR_OFFSETS
	.align		4
        /*0038*/ 	.byte	0x04, 0x1c
        /*003a*/ 	.short	(.L_53 - .L_52)


	//   ....[0]....
.L_52:
        /*003c*/ 	.word	0x00000070


	//   ....[1]....
        /*0040*/ 	.word	0x00000cc0


	//   ....[2]....
        /*0044*/ 	.word	0x000010d0


	//   ....[3]....
        /*0048*/ 	.word	0x00001160


	//----- nvinfo : EIATTR_CRS_STACK_SIZE
	.align		4
.L_53:
        /*004c*/ 	.byte	0x04, 0x1e
        /*004e*/ 	.short	(.L_55 - .L_54)
.L_54:
        /*0050*/ 	.word	0x00000000


	//----- nvinfo : EIATTR_CBANK_PARAM_SIZE
	.align		4
.L_55:
        /*0054*/ 	.byte	0x03, 0x19
        /*0056*/ 	.short	0x0028


	//----- nvinfo : EIATTR_PARAM_CBANK
	.align		4
        /*0058*/ 	.byte	0x04, 0x0a
        /*005a*/ 	.short	(.L_57 - .L_56)
	.align		4
.L_56:
        /*005c*/ 	.word	index@(.nv.constant0._Z16getrf_kernelWarpI7double2dLb0EEv14cublasLuParamsPPT_)
        /*0060*/ 	.short	0x0380
        /*0062*/ 	.short	0x0028


	//----- nvinfo : EIATTR_SW_WAR
	.align		4
.L_57:
        /*0064*/ 	.byte	0x04, 0x36
        /*0066*/ 	.short	(.L_59 - .L_58)
.L_58:
        /*0068*/ 	.word	0x00000008
.L_59:


//--------------------- .nv.info._Z16getrf_kernelWarpIddLb1EEv14cublasLuParamsPPT_ --------------------------
	.section	.nv.info._Z16getrf_kernelWarpIddLb1EEv14cublasLuParamsPPT_,"",@"SHT_CUDA_INFO"
	.sectionflags	@""
	.align	4


	//----- nvinfo : EIATTR_CUDA_API_VERSION
	.align		4
        /*0000*/ 	.byte	0x04, 0x37
        /*0002*/ 	.short	(.L_61 - .L_60)
.L_60:
        /*0004*/ 	.word	0x00000082


	//----- nvinfo : EIATTR_KPARAM_INFO
	.align		4
.L_61:
        /*0008*/ 	.byte	0x04, 0x17
        /*000a*/ 	.short	(.L_63 - .L_62)
.L_62:
        /*000c*/ 	.word	0x00000000
        /*0010*/ 	.short	0x0001
        /*0012*/ 	.short	0x0020
        /*0014*/ 	.byte	0x00, 0xf0, 0x21, 0x00


	//----- nvinfo : EIATTR_KPARAM_INFO
	.align		4
.L_63:
        /*0018*/ 	.byte	0x04, 0x17
        /*001a*/ 	.short	(.L_65 - .L_64)
.L_64:
        /*001c*/ 	.word	0x00000000
        /*0020*/ 	.short	0x0000
        /*0022*/ 	.short	0x0000
        /*0024*/ 	.byte	0x00, 0xf0, 0x81, 0x00


	//----- nvinfo : EIATTR_SPARSE_MMA_MASK
	.align		4
.L_65:
        /*0028*/ 	.byte	0x03, 0x50
        /*002a*/ 	.short	0x0000


	//----- nvinfo : EIATTR_MAXREG_COUNT
	.align		4
        /*002c*/ 	.byte	0x03, 0x1b
        /*002e*/ 	.short	0x00ff


	//----- nvinfo : EIATTR_MERCURY_ISA_VERSION
	.align		4
        /*0030*/ 	.byte	0x03, 0x5f
        /*0032*/ 	.short	0x0101


	//----- nvinfo : EIATTR_VRC_CTA_INIT_COUNT
	.align		4
        /*0034*/ 	.byte	0x02, 0x4a
	.zero		1
	.zero		1


	//----- nvinfo : EIATTR_EXIT_INSTR_OFFSETS
	.align		4
        /*0038*/ 	.byte	0x04, 0x1c
        /*003a*/ 	.short	(.L_67 - .L_66)


	//   ....[0]....
.L_66:
        /*003c*/ 	.word	0x00000070


	//   ....[1]....
        /*0040*/ 	.word	0x000010e0


	//   ....[2]....
        /*0044*/ 	.word	0x00001150


	//   ....[3]....
        /*0048*/ 	.word	0x000015a0


	//   ....[4]....
        /*004c*/ 	.word	0x00001630


	//----- nvinfo : EIATTR_CRS_STACK_SIZE
	.align		4
.L_67:
        /*0050*/ 	.byte	0x04, 0x1e
        /*0052*/ 	.short	(.L_69 - .L_68)
.L_68:
        /*0054*/ 	.word	0x00000000


	//----- nvinfo : EIATTR_CBANK_PARAM_SIZE
	.align		4
.L_69:
        /*0058*/ 	.byte	0x03, 0x19
        /*005a*/ 	.short	0x0028


	//----- nvinfo : EIATTR_PARAM_CBANK
	.align		4
        /*005c*/ 	.byte	0x04, 0x0a
        /*005e*/ 	.short	(.L_71 - .L_70)
	.align		4
.L_70:
        /*0060*/ 	.word	index@(.nv.constant0._Z16getrf_kernelWarpIddLb1EEv14cublasLuParamsPPT_)
        /*0064*/ 	.short	0x0380
        /*0066*/ 	.short	0x0028


	//----- nvinfo : EIATTR_SW_WAR
	.align		4
.L_71:
        /*0068*/ 	.byte	0x04, 0x36
        /*006a*/ 	.short	(.L_73 - .L_72)
.L_72:
        /*006c*/ 	.word	0x00000008
.L_73:


//--------------------- .nv.info._Z16getrf_kernelWarpIddLb0EEv14cublasLuParamsPPT_ --------------------------
	.section	.nv.info._Z16getrf_kernelWarpIddLb0EEv14cublasLuParamsPPT_,"",@"SHT_CUDA_INFO"
	.sectionflags	@""
	.align	4


	//----- nvinfo : EIATTR_CUDA_API_VERSION
	.align		4
        /*0000*/ 	.byte	0x04, 0x37
        /*0002*/ 	.short	(.L_75 - .L_74)
.L_74:
        /*0004*/ 	.word	0x00000082


	//----- nvinfo : EIATTR_KPARAM_INFO
	.align		4
.L_75:
        /*0008*/ 	.byte	0x04, 0x17
        /*000a*/ 	.short	(.L_77 - .L_76)
.L_76:
        /*000c*/ 	.word	0x00000000
        /*0010*/ 	.short	0x0001
        /*0012*/ 	.short	0x0020
        /*0014*/ 	.byte	0x00, 0xf0, 0x21, 0x00


	//----- nvinfo : EIATTR_KPARAM_INFO
	.align		4
.L_77:
        /*0018*/ 	.byte	0x04, 0x17
        /*001a*/ 	.short	(.L_79 - .L_78)
.L_78:
        /*001c*/ 	.word	0x00000000
        /*0020*/ 	.short	0x0000
        /*0022*/ 	.short	0x0000
        /*0024*/ 	.byte	0x00, 0xf0, 0x81, 0x00


	//----- nvinfo : EIATTR_SPARSE_MMA_MASK
	.align		4
.L_79:
        /*0028*/ 	.byte	0x03, 0x50
        /*002a*/ 	.short	0x0000


	//----- nvinfo : EIATTR_MAXREG_COUNT
	.align		4
        /*002c*/ 	.byte	0x03, 0x1b
        /*002e*/ 	.short	0x00ff


	//----- nvinfo : EIATTR_MERCURY_ISA_VERSION
	.align		4
        /*0030*/ 	.byte	0x03, 0x5f
        /*0032*/ 	.short	0x0101


	//----- nvinfo : EIATTR_VRC_CTA_INIT_COUNT
	.align		4
        /*0034*/ 	.byte	0x02, 0x4a
	.zero		1
	.zero		1


	//----- nvinfo : EIATTR_EXIT_INSTR_OFFSETS
	.align		4
        /*0038*/ 	.byte	0x04, 0x1c
        /*003a*/ 	.short	(.L_81 - .L_80)


	//   ....[0]....
.L_80:
        /*003c*/ 	.word	0x00000070


	//   ....[1]....
        /*0040*/ 	.word	0x00000ac0


	//   ....[2]....
        /*0044*/ 	.word	0x00000ed0


	//   ....[3]....
        /*0048*/ 	.word	0x00000f60


	//----- nvinfo : EIATTR_CRS_STACK_SIZE
	.align		4
.L_81:
        /*004c*/ 	.byte	0x04, 0x1e
        /*004e*/ 	.short	(.L_83 - .L_82)
.L_82:
        /*0050*/ 	.word	0x00000000


	//----- nvinfo : EIATTR_CBANK_PARAM_SIZE
	.align		4
.L_83:
        /*0054*/ 	.byte	0x03, 0x19
        /*0056*/ 	.short	0x0028


	//----- nvinfo : EIATTR_PARAM_CBANK
	.align		4
        /*0058*/ 	.byte	0x04, 0x0a
        /*005a*/ 	.short	(.L_85 - .L_84)
	.align		4
.L_84:
        /*005c*/ 	.word	index@(.nv.constant0._Z16getrf_kernelWarpIddLb0EEv14cublasLuParamsPPT_)
        /*0060*/ 	.short	0x0380
        /*0062*/ 	.short	0x0028


	//----- nvinfo : EIATTR_SW_WAR
	.align		4
.L_85:
        /*0064*/ 	.byte	0x04, 0x36
        /*0066*/ 	.short	(.L_87 - .L_86)
.L_86:
        /*0068*/ 	.word	0x00000008
.L_87:


//--------------------- .nv.callgraph             --------------------------
	.section	.nv.callgraph,"",@"SHT_CUDA_CALLGRAPH"
	.align	4
	.sectionentsize	8
	.align		4
        /*0000*/ 	.word	0x00000000
	.align		4
        /*0004*/ 	.word	0xffffffff
	.align		4
        /*0008*/ 	.word	0x00000000
	.align		4
        /*000c*/ 	.word	0xfffffffe
	.align		4
        /*0010*/ 	.word	0x00000000
	.align		4
        /*0014*/ 	.word	0xfffffffd
	.align		4
        /*0018*/ 	.word	0x00000000
	.align		4
        /*001c*/ 	.word	0xfffffffc


//--------------------- .text._Z16getrf_kernelWarpI7double2dLb1EEv14cublasLuParamsPPT_ --------------------------
	.section	.text._Z16getrf_kernelWarpI7double2dLb1EEv14cublasLuParamsPPT_,"ax",@progbits
	.align	128
        .global         _Z16getrf_kernelWarpI7double2dLb1EEv14cublasLuParamsPPT_
        .type           _Z16getrf_kernelWarpI7double2dLb1EEv14cublasLuParamsPPT_,@function
        .size           _Z16getrf_kernelWarpI7double2dLb1EEv14cublasLuParamsPPT_,(.L_x_116 - _Z16getrf_kernelWarpI7double2dLb1EEv14cublasLuParamsPPT_)
        .other          _Z16getrf_kernelWarpI7double2dLb1EEv14cublasLuParamsPPT_,@"STO_CUDA_ENTRY STV_DEFAULT"
_Z16getrf_kernelWarpI7double2dLb1EEv14cublasLuParamsPPT_:
.text._Z16getrf_kernelWarpI7double2dLb1EEv14cublasLuParamsPPT_:
[----:B------:R-:W-:Y:S01]  /*0000*/  LDC R1, c[0x0][0x37c] ;  /* 0x0000df00ff017b82 */ /* 0x000fe20000000800 */
[----:B------:R-:W0:Y:S01]  /*0010*/  S2R R24, SR_CTAID.X ;  /* 0x0000000000187919 */ /* 0x000e220000002500 */
[----:B------:R-:W0:Y:S01]  /*0020*/  LDCU UR4, c[0x0][0x364] ;  /* 0x00006c80ff0477ac */ /* 0x000e220008000800 */
[----:B------:R-:W0:Y:S01]  /*0030*/  S2R R7, SR_TID.Y ;  /* 0x0000000000077919 */ /* 0x000e220000002200 */
[----:B------:R-:W1:Y:S01]  /*0040*/  LDCU UR5, c[0x0][0x398] ;  /* 0x00007300ff0577ac */ /* 0x000e620008000800 */
[----:B0-----:R-:W-:-:S05]  /*0050*/  IMAD R24, R24, UR4, R7 ;  /* 0x0000000418187c24 */ /* 0x001fca000f8e0207 */
[----:B-1----:R-:W-:-:S13]  /*0060*/  ISETP.GE.U32.AND P0, PT, R24, UR5, PT ;  /* 0x0000000518007c0c */ /* 0x002fda000bf06070 */
[----:B------:R-:W-:Y:S05]  /*0070*/  @P0 EXIT ;  /* 0x000000000000094d */ /* 0x000fea0003800000 */
[----:B------:R-:W0:Y:S01]  /*0080*/  LDC.64 R28, c[0x0][0x3a0] ;  /* 0x0000e800ff1c7b82 */ /* 0x000e220000000a00 */
[----:B------:R-:W1:Y:S01]  /*0090*/  LDCU.64 UR8, c[0x0][0x358] ;  /* 0x00006b00ff0877ac */ /* 0x000e620008000a00 */
[----:B------:R-:W2:Y:S01]  /*00a0*/  S2R R5, SR_TID.X ;  /* 0x0000000000057919 */ /* 0x000ea20000002100 */
[----:B------:R-:W3:Y:S01]  /*00b0*/  LDCU UR7, c[0x0][0x390] ;  /* 0x00007200ff0777ac */ /* 0x000ee20008000800 */
[----:B0-----:R-:W-:-:S06]  /*00c0*/  IMAD.WIDE.U32 R28, R24, 0x8, R28 ;  /* 0x00000008181c7825 */ /* 0x001fcc00078e001c */
[----:B-1----:R-:W5:Y:S01]  /*00d0*/  LDG.E.64 R28, desc[UR8][R28.64] ;  /* 0x000000081c1c7981 */ /* 0x002f62000c1e1b00 */
[----:B------:R-:W0:Y:S01]  /*00e0*/  S2UR UR6, SR_CgaCtaId ;  /* 0x00000000000679c3 */ /* 0x000e220000008800 */
[----:B------:R-:W-:Y:S01]  /*00f0*/  USHF.L.U32 UR4, UR4, 0x5, URZ ;  /* 0x0000000504047899 */ /* 0x000fe200080006ff */
[----:B------:R-:W-:Y:S01]  /*0100*/  IMAD.SHL.U32 R30, R7, 0x20, RZ ;  /* 0x00000020071e7824 */ /* 0x000fe200078e00ff */
[----:B------:R-:W-:Y:S01]  /*0110*/  UMOV UR5, 0x400 ;  /* 0x0000040000057882 */ /* 0x000fe20000000000 */
[----:B---3--:R-:W-:Y:S01]  /*0120*/  IMAD.U32 R26, RZ, RZ, UR7 ;  /* 0x00000007ff1a7e24 */ /* 0x008fe2000f8e00ff */
[----:B------:R-:W-:Y:S01]  /*0130*/  UIADD3 UR7, UPT, UPT, UR4, UR4, URZ ;  /* 0x0000000404077290 */ /* 0x000fe2000fffe0ff */
[----:B------:R-:W-:Y:S01]  /*0140*/  BSSY.RECONVERGENT B0, `(.L_x_0) ;  /* 0x0000058000007945 */ /* 0x000fe20003800200 */
[----:B------:R-:W-:Y:S02]  /*0150*/  VIADD R3, R30, UR4 ;  /* 0x000000041e037c36 */ /* 0x000fe40008000000 */
[C---:B------:R-:W-:Y:S01]  /*0160*/  ISETP.GT.AND P0, PT, R26.reuse, RZ, PT ;  /* 0x000000ff1a00720c */ /* 0x040fe20003f04270 */
[----:B------:R-:W-:-:S02]  /*0170*/  IMAD R0, R26, R26, R26 ;  /* 0x0000001a1a007224 */ /* 0x000fc400078e021a */
[C---:B--2---:R-:W-:Y:S01]  /*0180*/  IADD3 R2, PT, PT, R5.reuse, R3, RZ ;  /* 0x0000000305027210 */ /* 0x044fe20007ffe0ff */
[----:B------:R-:W-:Y:S01]  /*0190*/  VIADD R4, R26, 0x1 ;  /* 0x000000011a047836 */ /* 0x000fe20000000000 */
[----:B------:R-:W-:Y:S01]  /*01a0*/  ISETP.LT.AND P0, PT, R5, R26, P0 ;  /* 0x0000001a0500720c */ /* 0x000fe20000701270 */
[----:B------:R-:W-:Y:S01]  /*01b0*/  IMAD R0, R0, R7, RZ ;  /* 0x0000000700007224 */ /* 0x000fe200078e02ff */
[----:B0-----:R-:W-:-:S04]  /*01c0*/  ULEA UR5, UR6, UR5, 0x18 ;  /* 0x0000000506057291 */ /* 0x001fc8000f8ec0ff */
[----:B------:R-:W-:Y:S02]  /*01d0*/  ULEA UR7, UR7, UR5, 0x2 ;  /* 0x0000000507077291 */ /* 0x000fe4000f8e10ff */
[----:B------:R-:W-:Y:S02]  /*01e0*/  LEA R2, R2, UR5, 0x2 ;  /* 0x0000000502027c11 */ /* 0x000fe4000f8e10ff */
[----:B------:R-:W-:Y:S01]  /*01f0*/  ULEA UR6, UR4, UR7, 0x3 ;  /* 0x0000000704067291 */ /* 0x000fe2000f8e18ff */
[----:B------:R-:W-:Y:S02]  /*0200*/  LEA R6, R30, UR5, 0x2 ;  /* 0x000000051e067c11 */ /* 0x000fe4000f8e10ff */
[----:B------:R0:W-:Y:S01]  /*0210*/  STS [R2], R5 ;  /* 0x0000000502007388 */ /* 0x0001e20000000800 */
[----:B------:R-:W-:Y:S08]  /*0220*/  @!P0 BRA `(.L_x_1) ;  /* 0x0000000400248947 */ /* 0x000ff00003800000 */
[----:B------:R-:W-:Y:S01]  /*0230*/  UMOV UR4, URZ ;  /* 0x000000ff00047c82 */ /* 0x000fe20008000000 */
[----:B------:R-:W-:Y:S02]  /*0240*/  PLOP3.LUT P0, PT, PT, PT, PT, 0x80, 0x8 ;  /* 0x000000000008781c */ /* 0x000fe40003f0f070 */
[----:B------:R-:W-:-:S04]  /*0250*/  IADD3 R7, PT, PT, R26, -UR4, RZ ;  /* 0x800000041a077c10 */ /* 0x000fc8000fffe0ff */
[----:B------:R-:W-:-:S13]  /*0260*/  ISETP.GT.AND P1, PT, R7, 0x3, PT ;  /* 0x000000030700780c */ /* 0x000fda0003f24270 */
[----:B------:R-:W-:Y:S05]  /*0270*/  @!P1 BRA `(.L_x_2) ;  /* 0x0000000000949947 */ /* 0x000fea0003800000 */
[----:B------:R-:W1:Y:S01]  /*0280*/  LDC R32, c[0x0][0x394] ;  /* 0x0000e500ff207b82 */ /* 0x000e620000000800 */
[----:B------:R-:W-:Y:S01]  /*0290*/  PLOP3.LUT P0, PT, PT, PT, PT, 0x8, 0x80 ;  /* 0x000000000080781c */ /* 0x000fe20003f0e170 */
[----:B------:R-:W-:-:S12]  /*02a0*/  VIADD R7, R26, 0xfffffffd ;  /* 0xfffffffd1a077836 */ /* 0x000fd80000000000 */
.L_x_3:
[----:B------:R-:W-:Y:S02]  /*02b0*/  UIADD3 UR10, UPT, UPT, UR4, 0x1, URZ ;  /* 0x00000001040a7890 */ /* 0x000fe4000fffe0ff */
[----:B-12---:R-:W-:Y:S01]  /*02c0*/  IMAD R9, R32, UR4, R5 ;  /* 0x0000000420097c24 */ /* 0x006fe2000f8e0205 */
[----:B------:R-:W-:Y:S02]  /*02d0*/  UIADD3 UR11, UPT, UPT, UR4, 0x2, URZ ;  /* 0x00000002040b7890 */ /* 0x000fe4000fffe0ff */
[----:B------:R-:W-:Y:S01]  /*02e0*/  UIADD3 UR12, UPT, UPT, UR4, 0x3, URZ ;  /* 0x00000003040c7890 */ /* 0x000fe2000fffe0ff */
[----:B-----5:R-:W-:-:S04]  /*02f0*/  IMAD.WIDE R8, R9, 0x10, R28 ;  /* 0x0000001009087825 */ /* 0x020fc800078e021c */
[C-C-:B------:R-:W-:Y:S02]  /*0300*/  IMAD R13, R32.reuse, UR10, R5.reuse ;  /* 0x0000000a200d7c24 */ /* 0x140fe4000f8e0205 */
[C-C-:B------:R-:W-:Y:S01]  /*0310*/  IMAD R17, R32.reuse, UR11, R5.reuse ;  /* 0x0000000b20117c24 */ /* 0x140fe2000f8e0205 */
[----:B------:R-:W2:Y:S01]  /*0320*/  LDG.E.128 R8, desc[UR8][R8.64] ;  /* 0x0000000808087981 */ /* 0x000ea2000c1e1d00 */
[----:B------:R-:W-:Y:S02]  /*0330*/  IMAD R21, R32, UR12, R5 ;  /* 0x0000000c20157c24 */ /* 0x000fe4000f8e0205 */
[----:B------:R-:W-:-:S04]  /*0340*/  IMAD.WIDE R12, R13, 0x10, R28 ;  /* 0x000000100d0c7825 */ /* 0x000fc800078e021c */
[--C-:B------:R-:W-:Y:S02]  /*0350*/  IMAD.WIDE R16, R17, 0x10, R28.reuse ;  /* 0x0000001011107825 */ /* 0x100fe400078e021c */
[----:B------:R-:W3:Y:S02]  /*0360*/  LDG.E.128 R12, desc[UR8][R12.64] ;  /* 0x000000080c0c7981 */ /* 0x000ee4000c1e1d00 */
[----:B------:R-:W-:Y:S02]  /*0370*/  IMAD.WIDE R20, R21, 0x10, R28 ;  /* 0x0000001015147825 */ /* 0x000fe400078e021c */
[----:B------:R-:W4:Y:S04]  /*0380*/  LDG.E.128 R16, desc[UR8][R16.64] ;  /* 0x0000000810107981 */ /* 0x000f28000c1e1d00 */
[----:B------:R-:W4:Y:S01]  /*0390*/  LDG.E.128 R20, desc[UR8][R20.64] ;  /* 0x0000000814147981 */ /* 0x000f22000c1e1d00 */
[----:B------:R-:W-:-:S04]  /*03a0*/  IMAD R25, R4, UR4, R5 ;  /* 0x0000000404197c24 */ /* 0x000fc8000f8e0205 */
[----:B------:R-:W-:Y:S02]  /*03b0*/  IMAD.IADD R25, R0, 0x1, R25 ;  /* 0x0000000100197824 */ /* 0x000fe400078e0219 */
[----:B------:R-:W-:-:S03]  /*03c0*/  IMAD R27, R4, UR11, R5 ;  /* 0x0000000b041b7c24 */ /* 0x000fc6000f8e0205 */
[----:B------:R-:W-:Y:S01]  /*03d0*/  LEA R35, R25, UR6, 0x4 ;  /* 0x0000000619237c11 */ /* 0x000fe2000f8e20ff */
[C-C-:B------:R-:W-:Y:S02]  /*03e0*/  IMAD R25, R4.reuse, UR10, R5.reuse ;  /* 0x0000000a04197c24 */ /* 0x140fe4000f8e0205 */
[----:B------:R-:W-:Y:S02]  /*03f0*/  IMAD R31, R4, UR12, R5 ;  /* 0x0000000c041f7c24 */ /* 0x000fe4000f8e0205 */
[C---:B------:R-:W-:Y:S01]  /*0400*/  IMAD.IADD R27, R0.reuse, 0x1, R27 ;  /* 0x00000001001b7824 */ /* 0x040fe200078e021b */
[C---:B------:R-:W-:Y:S01]  /*0410*/  IADD3 R33, PT, PT, R0.reuse, R25, RZ ;  /* 0x0000001900217210 */ /* 0x040fe20007ffe0ff */
[----:B------:R-:W-:-:S03]  /*0420*/  IMAD.IADD R25, R0, 0x1, R31 ;  /* 0x0000000100197824 */ /* 0x000fc600078e021f */
[----:B------:R-:W-:Y:S02]  /*0430*/  LEA R31, R33, UR6, 0x4 ;  /* 0x00000006211f7c11 */ /* 0x000fe4000f8e20ff */
[----:B------:R-:W-:Y:S02]  /*0440*/  LEA R27, R27, UR6, 0x4 ;  /* 0x000000061b1b7c11 */ /* 0x000fe4000f8e20ff */
[----:B------:R-:W-:Y:S01]  /*0450*/  LEA R25, R25, UR6, 0x4 ;  /* 0x0000000619197c11 */ /* 0x000fe2000f8e20ff */
[----:B------:R-:W-:-:S06]  /*0460*/  UIADD3 UR4, UPT, UPT, UR4, 0x4, URZ ;  /* 0x0000000404047890 */ /* 0x000fcc000fffe0ff */
[----:B------:R-:W-:Y:S01]  /*0470*/  ISETP.LE.AND P1, PT, R7, UR4, PT ;  /* 0x0000000407007c0c */ /* 0x000fe2000bf23270 */
[----:B--2---:R2:W-:Y:S04]  /*0480*/  STS.128 [R35], R8 ;  /* 0x0000000823007388 */ /* 0x0045e80000000c00 */
[----:B---3--:R2:W-:Y:S04]  /*0490*/  STS.128 [R31], R12 ;  /* 0x0000000c1f007388 */ /* 0x0085e80000000c00 */
[----:B----4-:R2:W-:Y:S04]  /*04a0*/  STS.128 [R27], R16 ;  /* 0x000000101b007388 */ /* 0x0105e80000000c00 */
[----:B------:R2:W-:Y:S01]  /*04b0*/  STS.128 [R25], R20 ;  /* 0x0000001419007388 */ /* 0x0005e20000000c00 */
[----:B------:R-:W-:Y:S05]  /*04c0*/  @!P1 BRA `(.L_x_3) ;  /* 0xfffffffc00789947 */ /* 0x000fea000383ffff */
.L_x_2:
[----:B------:R-:W-:-:S04]  /*04d0*/  IADD3 R7, PT, PT, R26, -UR4, RZ ;  /* 0x800000041a077c10 */ /* 0x000fc8000fffe0ff */
[----:B------:R-:W-:-:S13]  /*04e0*/  ISETP.GT.AND P1, PT, R7, 0x1, PT ;  /* 0x000000010700780c */ /* 0x000fda0003f24270 */
[----:B------:R-:W-:Y:S05]  /*04f0*/  @!P1 BRA `(.L_x_4) ;  /* 0x0000000000489947 */ /* 0x000fea0003800000 */
[----:B--2---:R-:W1:Y:S01]  /*0500*/  LDC R8, c[0x0][0x394] ;  /* 0x0000e500ff087b82 */ /* 0x004e620000000800 */
[----:B------:R-:W-:Y:S02]  /*0510*/  UIADD3 UR10, UPT, UPT, UR4, 0x1, URZ ;  /* 0x00000001040a7890 */ /* 0x000fe4000fffe0ff */
[----:B-1----:R-:W-:-:S04]  /*0520*/  IMAD R9, R8, UR4, R5 ;  /* 0x0000000408097c24 */ /* 0x002fc8000f8e0205 */
[----:B------:R-:W-:Y:S02]  /*0530*/  IMAD R13, R8, UR10, R5 ;  /* 0x0000000a080d7c24 */ /* 0x000fe4000f8e0205 */
[----:B-----5:R-:W-:-:S04]  /*0540*/  IMAD.WIDE R8, R9, 0x10, R28 ;  /* 0x0000001009087825 */ /* 0x020fc800078e021c */
[----:B------:R-:W-:Y:S02]  /*0550*/  IMAD.WIDE R12, R13, 0x10, R28 ;  /* 0x000000100d0c7825 */ /* 0x000fe400078e021c */
[----:B------:R-:W2:Y:S04]  /*0560*/  LDG.E.128 R8, desc[UR8][R8.64] ;  /* 0x0000000808087981 */ /* 0x000ea8000c1e1d00 */
[----:B------:R-:W3:Y:S01]  /*0570*/  LDG.E.128 R12, desc[UR8][R12.64] ;  /* 0x000000080c0c7981 */ /* 0x000ee2000c1e1d00 */
[C-C-:B------:R-:W-:Y:S01]  /*0580*/  IMAD R7, R4.reuse, UR4, R5.reuse ;  /* 0x0000000404077c24 */ /* 0x140fe2000f8e0205 */
[----:B------:R-:W-:Y:S01]  /*0590*/  PLOP3.LUT P0, PT, PT, PT, PT, 0x8, 0x80 ;  /* 0x000000000080781c */ /* 0x000fe20003f0e170 */
[----:B------:R-:W-:Y:S01]  /*05a0*/  IMAD R17, R4, UR10, R5 ;  /* 0x0000000a04117c24 */ /* 0x000fe2000f8e0205 */
[----:B------:R-:W-:Y:S01]  /*05b0*/  UIADD3 UR4, UPT, UPT, UR4, 0x2, URZ ;  /* 0x0000000204047890 */ /* 0x000fe2000fffe0ff */
[----:B------:R-:W-:-:S02]  /*05c0*/  IMAD.IADD R16, R0, 0x1, R7 ;  /* 0x0000000100107824 */ /* 0x000fc400078e0207 */
[----:B------:R-:W-:-:S03]  /*05d0*/  IMAD.IADD R7, R0, 0x1, R17 ;  /* 0x0000000100077824 */ /* 0x000fc600078e0211 */
[----:B------:R-:W-:Y:S02]  /*05e0*/  LEA R17, R16, UR6, 0x4 ;  /* 0x0000000610117c11 */ /* 0x000fe4000f8e20ff */
[----:B------:R-:W-:-:S03]  /*05f0*/  LEA R7, R7, UR6, 0x4 ;  /* 0x0000000607077c11 */ /* 0x000fc6000f8e20ff */
[----:B--2---:R1:W-:Y:S04]  /*0600*/  STS.128 [R17], R8 ;  /* 0x0000000811007388 */ /* 0x0043e80000000c00 */
[----:B---3--:R1:W-:Y:S02]  /*0610*/  STS.128 [R7], R12 ;  /* 0x0000000c07007388 */ /* 0x0083e40000000c00 */
.L_x_4:
[----:B------:R-:W-:-:S13]  /*0620*/  ISETP.GT.OR P0, PT, R26, UR4, P0 ;  /* 0x000000041a007c0c */ /* 0x000fda0008704670 */
[----:B------:R-:W-:Y:S05]  /*0630*/  @!P0 BRA `(.L_x_1) ;  /* 0x0000000000208947 */ /* 0x000fea0003800000 */
[----:B-12---:R-:W1:Y:S02]  /*0640*/  LDC R8, c[0x0][0x394] ;  /* 0x0000e500ff087b82 */ /* 0x006e640000000800 */
[----:B-1----:R-:W-:-:S04]  /*0650*/  IMAD R9, R8, UR4, R5 ;  /* 0x0000000408097c24 */ /* 0x002fc8000f8e0205 */
[----:B-----5:R-:W-:-:S06]  /*0660*/  IMAD.WIDE R8, R9, 0x10, R28 ;  /* 0x0000001009087825 */ /* 0x020fcc00078e021c */
[----:B------:R-:W2:Y:S01]  /*0670*/  LDG.E.128 R8, desc[UR8][R8.64] ;  /* 0x0000000808087981 */ /* 0x000ea2000c1e1d00 */
[----:B------:R-:W-:-:S05]  /*0680*/  IMAD R7, R4, UR4, R5 ;  /* 0x0000000404077c24 */ /* 0x000fca000f8e0205 */
[----:B------:R-:W-:-:S04]  /*0690*/  IADD3 R7, PT, PT, R0, R7, RZ ;  /* 0x0000000700077210 */ /* 0x000fc80007ffe0ff */
[----:B------:R-:W-:-:S05]  /*06a0*/  LEA R7, R7, UR6, 0x4 ;  /* 0x0000000607077c11 */ /* 0x000fca000f8e20ff */
[----:B--2---:R3:W-:Y:S02]  /*06b0*/  STS.128 [R7], R8 ;  /* 0x0000000807007388 */ /* 0x0047e40000000c00 */
.L_x_1:
[----:B------:R-:W-:Y:S05]  /*06c0*/  BSYNC.RECONVERGENT B0 ;  /* 0x0000000000007941 */ /* 0x000fea0003800200 */
.L_x_0:
[----:B------:R-:W-:Y:S01]  /*06d0*/  ISETP.GE.AND P1, PT, R26, 0x1, PT ;  /* 0x000000011a00780c */ /* 0x000fe20003f26270 */
[----:B--2---:R-:W-:-:S12]  /*06e0*/  IMAD.MOV.U32 R23, RZ, RZ, RZ ;  /* 0x000000ffff177224 */ /* 0x004fd800078e00ff */
[----:B------:R-:W-:Y:S05]  /*06f0*/  @!P1 BRA `(.L_x_5) ;  /* 0x0000000c00189947 */ /* 0x000fea0003800000 */
[C---:B------:R-:W-:Y:S02]  /*0700*/  IMAD.IADD R21, R30.reuse, 0x1, R5 ;  /* 0x000000011e157824 */ /* 0x040fe400078e0205 */
[----:B------:R-:W-:Y:S01]  /*0710*/  HFMA2 R23, -RZ, RZ, 0, 0 ;  /* 0x00000000ff177431 */ /* 0x000fe200000001ff */
[----:B------:R-:W-:Y:S01]  /*0720*/  BSSY.RECONVERGENT B0, `(.L_x_5) ;  /* 0x00000c3000007945 */ /* 0x000fe20003800200 */
[----:B-1-3--:R-:W-:Y:S01]  /*0730*/  LEA R7, R30, UR7, 0x3 ;  /* 0x000000071e077c11 */ /* 0x00afe2000f8e18ff */
[----:B------:R-:W-:Y:S01]  /*0740*/  IMAD R25, R4, R5, RZ ;  /* 0x0000000504197224 */ /* 0x000fe200078e02ff */
[C---:B------:R-:W-:Y:S02]  /*0750*/  LEA R20, R21.reuse, UR7, 0x3 ;  /* 0x0000000715147c11 */ /* 0x040fe4000f8e18ff */
[----:B------:R-:W-:-:S07]  /*0760*/  LEA R21, R21, UR5, 0x2 ;  /* 0x0000000515157c11 */ /* 0x000fce000f8e10ff */
.L_x_24:
[----:B------:R-:W1:Y:S01]  /*0770*/  LDCU UR4, c[0x0][0x390] ;  /* 0x00007200ff0477ac */ /* 0x000e620008000800 */
[C---:B------:R-:W-:Y:S01]  /*0780*/  IMAD.IADD R15, R5.reuse, 0x1, R23 ;  /* 0x00000001050f7824 */ /* 0x040fe200078e0217 */
[C---:B------:R-:W-:Y:S01]  /*0790*/  ISETP.GT.AND P0, PT, R5.reuse, 0xf, PT ;  /* 0x0000000f0500780c */ /* 0x040fe20003f04270 */
[----:B------:R-:W-:Y:S01]  /*07a0*/  BSSY.RECONVERGENT B1, `(.L_x_6) ;  /* 0x000001c000017945 */ /* 0x000fe20003800200 */
[C---:B------:R-:W-:Y:S02]  /*07b0*/  ISETP.GT.AND P2, PT, R5.reuse, 0x7, PT ;  /* 0x000000070500780c */ /* 0x040fe40003f44270 */
[C---:B------:R-:W-:Y:S02]  /*07c0*/  ISETP.GT.AND P4, PT, R5.reuse, 0x1, PT ;  /* 0x000000010500780c */ /* 0x040fe40003f84270 */
[----:B------:R-:W-:Y:S01]  /*07d0*/  ISETP.GT.AND P5, PT, R5, RZ, PT ;  /* 0x000000ff0500720c */ /* 0x000fe20003fa4270 */
[----:B-1----:R-:W-:-:S05]  /*07e0*/  IMAD.U32 R26, RZ, RZ, UR4 ;  /* 0x00000004ff1a7e24 */ /* 0x002fca000f8e00ff */
[----:B------:R-:W-:-:S13]  /*07f0*/  ISETP.GE.AND P3, PT, R15, R26, PT ;  /* 0x0000001a0f00720c */ /* 0x000fda0003f66270 */
[----:B------:R-:W-:-:S05]  /*0800*/  @!P3 IMAD R9, R4, R23, R15 ;  /* 0x000000170409b224 */ /* 0x000fca00078e020f */
[----:B------:R-:W-:-:S04]  /*0810*/  @!P3 IADD3 R8, PT, PT, R0, R9, RZ ;  /* 0x000000090008b210 */ /* 0x000fc80007ffe0ff */
[----:B------:R-:W-:-:S06]  /*0820*/  @!P3 LEA R8, R8, UR6, 0x4 ;  /* 0x000000060808bc11 */ /* 0x000fcc000f8e20ff */
[----:B------:R-:W1:Y:S02]  /*0830*/  @!P3 LDS.128 R8, [R8] ;  /* 0x000000000808b984 */ /* 0x000e640000000c00 */
[----:B-1----:R-:W-:Y:S01]  /*0840*/  @!P3 DMUL R12, R10, R10 ;  /* 0x0000000a0a0cb228 */ /* 0x002fe20000000000 */
[----:B------:R-:W-:-:S07]  /*0850*/  CS2R R10, SRZ ;  /* 0x00000000000a7805 */ /* 0x000fce000001ff00 */
[----:B------:R-:W-:Y:S01]  /*0860*/  @!P3 DFMA R10, R8, R8, R12 ;  /* 0x00000008080ab22b */ /* 0x000fe2000000000c */
[----:B------:R-:W-:Y:S01]  /*0870*/  ISETP.GT.AND P3, PT, R5, 0x3, PT ;  /* 0x000000030500780c */ /* 0x000fe20003f64270 */
[----:B------:R-:W-:-:S05]  /*0880*/  IMAD.MOV.U32 R12, RZ, RZ, R15 ;  /* 0x000000ffff0c7224 */ /* 0x000fca00078e000f */
[----:B------:R1:W-:Y:S04]  /*0890*/  STS.64 [R20], R10 ;  /* 0x0000000a14007388 */ /* 0x0003e80000000a00 */
[----:B------:R1:W-:Y:S01]  /*08a0*/  STS [R21], R15 ;  /* 0x0000000f15007388 */ /* 0x0003e20000000800 */
[----:B0-----:R-:W-:Y:S05]  /*08b0*/  @P0 BRA `(.L_x_7) ;  /* 0x0000000000280947 */ /* 0x001fea0003800000 */
[----:B------:R-:W2:Y:S01]  /*08c0*/  LDS R14, [R21+0x40] ;  /* 0x00004000150e7984 */ /* 0x000ea20000000800 */
[----:B------:R-:W-:-:S03]  /*08d0*/  IMAD.MOV.U32 R12, RZ, RZ, R15 ;  /* 0x000000ffff0c7224 */ /* 0x000fc600078e000f */
[----:B------:R-:W-:Y:S04]  /*08e0*/  LDS.64 R8, [R20] ;  /* 0x0000000014087984 */ /* 0x000fe80000000a00 */
[----:B-1----:R-:W1:Y:S01]  /*08f0*/  LDS.64 R10, [R20+0x80] ;  /* 0x00008000140a7984 */ /* 0x002e620000000a00 */
[----:B--2---:R-:W-:-:S13]  /*0900*/  ISETP.GT.AND P0, PT, R15, R14, PT ;  /* 0x0000000e0f00720c */ /* 0x004fda0003f04270 */
[----:B-1----:R-:W-:-:S06]  /*0910*/  DSETP.NEU.OR P0, PT, R8, R10, !P0 ;  /* 0x0000000a0800722a */ /* 0x002fcc000470d400 */
[----:B------:R-:W-:-:S14]  /*0920*/  DSETP.GEU.AND P0, PT, R8, R10, P0 ;  /* 0x0000000a0800722a */ /* 0x000fdc000070e000 */
[----:B------:R2:W-:Y:S01]  /*0930*/  @!P0 STS.64 [R20], R10 ;  /* 0x0000000a14008388 */ /* 0x0005e20000000a00 */
[----:B------:R-:W-:-:S03]  /*0940*/  @!P0 MOV R12, R14 ;  /* 0x0000000e000c8202 */ /* 0x000fc60000000f00 */
[----:B------:R2:W-:Y:S04]  /*0950*/  @!P0 STS [R21], R14 ;  /* 0x0000000e15008388 */ /* 0x0005e80000000800 */
.L_x_7:
[----:B------:R-:W-:Y:S05]  /*0960*/  BSYNC.RECONVERGENT B1 ;  /* 0x0000000000017941 */ /* 0x000fea0003800200 */
.L_x_6:
[----:B------:R-:W-:Y:S04]  /*0970*/  BSSY.RECONVERGENT B1, `(.L_x_8) ;  /* 0x000000b000017945 */ /* 0x000fe80003800200 */
[----:B------:R-:W-:Y:S05]  /*0980*/  @P2 BRA `(.L_x_9) ;  /* 0x0000000000242947 */ /* 0x000fea0003800000 */
[----:B------:R-:W3:Y:S04]  /*0990*/  LDS R13, [R21+0x20] ;  /* 0x00002000150d7984 */ /* 0x000ee80000000800 */
[----:B------:R-:W-:Y:S04]  /*09a0*/  LDS.64 R8, [R20] ;  /* 0x0000000014087984 */ /* 0x000fe80000000a00 */
[----:B-12---:R-:W1:Y:S01]  /*09b0*/  LDS.64 R10, [R20+0x40] ;  /* 0x00004000140a7984 */ /* 0x006e620000000a00 */
[----:B---3--:R-:W-:-:S13]  /*09c0*/  ISETP.GT.AND P0, PT, R12, R13, PT ;  /* 0x0000000d0c00720c */ /* 0x008fda0003f04270 */
[----:B-1----:R-:W-:-:S06]  /*09d0*/  DSETP.NEU.OR P0, PT, R8, R10, !P0 ;  /* 0x0000000a0800722a */ /* 0x002fcc000470d400 */
[----:B------:R-:W-:-:S14]  /*09e0*/  DSETP.GEU.AND P0, PT, R8, R10, P0 ;  /* 0x0000000a0800722a */ /* 0x000fdc000070e000 */
[----:B------:R3:W-:Y:S01]  /*09f0*/  @!P0 STS.64 [R20], R10 ;  /* 0x0000000a14008388 */ /* 0x0007e20000000a00 */
[----:B------:R-:W-:-:S03]  /*0a00*/  @!P0 IMAD.MOV.U32 R12, RZ, RZ, R13 ;  /* 0x000000ffff0c8224 */ /* 0x000fc600078e000d */
[----:B------:R3:W-:Y:S04]  /*0a10*/  @!P0 STS [R21], R13 ;  /* 0x0000000d15008388 */ /* 0x0007e80000000800 */
.L_x_9:
[----:B------:R-:W-:Y:S05]  /*0a20*/  BSYNC.RECONVERGENT B1 ;  /* 0x0000000000017941 */ /* 0x000fea0003800200 */
.L_x_8:
[----:B------:R-:W-:Y:S04]  /*0a30*/  BSSY.RECONVERGENT B1, `(.L_x_10) ;  /* 0x000000b000017945 */ /* 0x000fe80003800200 */
[----:B------:R-:W-:Y:S05]  /*0a40*/  @P3 BRA `(.L_x_11) ;  /* 0x0000000000243947 */ /* 0x000fea0003800000 */
[----:B---3--:R-:W3:Y:S04]  /*0a50*/  LDS R13, [R21+0x10] ;  /* 0x00001000150d7984 */ /* 0x008ee80000000800 */
        /* <DEDUP_REMOVED lines=8> */
.L_x_11:
[----:B------:R-:W-:Y:S05]  /*0ae0*/  BSYNC.RECONVERGENT B1 ;  /* 0x0000000000017941 */ /* 0x000fea0003800200 */
.L_x_10:
[----:B------:R-:W-:Y:S04]  /*0af0*/  BSSY.RECONVERGENT B1, `(.L_x_12) ;  /* 0x000000b000017945 */ /* 0x000fe80003800200 */
[----:B------:R-:W-:Y:S05]  /*0b00*/  @P4 BRA `(.L_x_13) ;  /* 0x0000000000244947 */ /* 0x000fea0003800000 */
[----:B---34-:R-:W3:Y:S04]  /*0b10*/  LDS R13, [R21+0x8] ;  /* 0x00000800150d7984 */ /* 0x018ee80000000800 */
[----:B------:R-:W-:Y:S04]  /*0b20*/  LDS.64 R8, [R20] ;  /* 0x0000000014087984 */ /* 0x000fe80000000a00 */
[----:B-12---:R-:W1:Y:S01]  /*0b30*/  LDS.64 R10, [R20+0x10] ;  /* 0x00001000140a7984 */ /* 0x006e620000000a00 */
[----:B---3--:R-:W-:-:S13]  /*0b40*/  ISETP.GT.AND P0, PT, R12, R13, PT ;  /* 0x0000000d0c00720c */ /* 0x008fda0003f04270 */
[----:B-1----:R-:W-:-:S06]  /*0b50*/  DSETP.NEU.OR P0, PT, R8, R10, !P0 ;  /* 0x0000000a0800722a */ /* 0x002fcc000470d400 */
[----:B------:R-:W-:-:S14]  /*0b60*/  DSETP.GEU.AND P0, PT, R8, R10, P0 ;  /* 0x0000000a0800722a */ /* 0x000fdc000070e000 */
[----:B------:R1:W-:Y:S01]  /*0b70*/  @!P0 STS.64 [R20], R10 ;  /* 0x0000000a14008388 */ /* 0x0003e20000000a00 */
[----:B------:R-:W-:-:S03]  /*0b80*/  @!P0 MOV R12, R13 ;  /* 0x0000000d000c8202 */ /* 0x000fc60000000f00 */
[----:B------:R1:W-:Y:S04]  /*0b90*/  @!P0 STS [R21], R13 ;  /* 0x0000000d15008388 */ /* 0x0003e80000000800 */
.L_x_13:
[----:B------:R-:W-:Y:S05]  /*0ba0*/  BSYNC.RECONVERGENT B1 ;  /* 0x0000000000017941 */ /* 0x000fea0003800200 */
.L_x_12:
[----:B------:R-:W-:Y:S04]  /*0bb0*/  BSSY.RECONVERGENT B1, `(.L_x_14) ;  /* 0x000000a000017945 */ /* 0x000fe80003800200 */
[----:B------:R-:W-:Y:S05]  /*0bc0*/  @P5 BRA `(.L_x_15) ;  /* 0x0000000000205947 */ /* 0x000fea0003800000 */
[----:B-1-34-:R-:W1:Y:S04]  /*0bd0*/  LDS R13, [R21+0x4] ;  /* 0x00000400150d7984 */ /* 0x01ae680000000800 */
[----:B------:R-:W-:Y:S04]  /*0be0*/  LDS.64 R8, [R20] ;  /* 0x0000000014087984 */ /* 0x000fe80000000a00 */
[----:B--2---:R-:W2:Y:S01]  /*0bf0*/  LDS.64 R10, [R20+0x8] ;  /* 0x00000800140a7984 */ /* 0x004ea20000000a00 */
[----:B-1----:R-:W-:-:S13]  /*0c00*/  ISETP.GT.AND P0, PT, R12, R13, PT ;  /* 0x0000000d0c00720c */ /* 0x002fda0003f04270 */
[----:B--2---:R-:W-:-:S06]  /*0c10*/  DSETP.NEU.OR P0, PT, R8, R10, !P0 ;  /* 0x0000000a0800722a */ /* 0x004fcc000470d400 */
[----:B------:R-:W-:-:S14]  /*0c20*/  DSETP.GEU.AND P0, PT, R8, R10, P0 ;  /* 0x0000000a0800722a */ /* 0x000fdc000070e000 */
[----:B------:R1:W-:Y:S04]  /*0c30*/  @!P0 STS.64 [R20], R10 ;  /* 0x0000000a14008388 */ /* 0x0003e80000000a00 */
[----:B------:R1:W-:Y:S02]  /*0c40*/  @!P0 STS [R21], R13 ;  /* 0x0000000d15008388 */ /* 0x0003e40000000800 */
.L_x_15:
[----:B------:R-:W-:Y:S05]  /*0c50*/  BSYNC.RECONVERGENT B1 ;  /* 0x0000000000017941 */ /* 0x000fea0003800200 */
.L_x_14:
[----:B------:R-:W0:Y:S01]  /*0c60*/  LDS R18, [R6] ;  /* 0x0000000006127984 */ /* 0x000e220000000800 */
[----:B------:R-:W-:Y:S01]  /*0c70*/  ISETP.GE.AND P0, PT, R5, R26, PT ;  /* 0x0000001a0500720c */ /* 0x000fe20003f06270 */
[----:B------:R-:W-:-:S05]  /*0c80*/  IMAD.IADD R19, R23, 0x1, R3 ;  /* 0x0000000117137824 */ /* 0x000fca00078e0203 */
[----:B------:R-:W-:-:S07]  /*0c90*/  LEA R19, R19, UR5, 0x2 ;  /* 0x0000000513137c11 */ /* 0x000fce000f8e10ff */
[----:B------:R-:W-:-:S04]  /*0ca0*/  @!P0 IADD3 R27, PT, PT, R0, R25, R23 ;  /* 0x00000019001b8210 */ /* 0x000fc80007ffe017 */
[----:B------:R-:W-:-:S05]  /*0cb0*/  @!P0 LEA R27, R27, UR6, 0x4 ;  /* 0x000000061b1b8c11 */ /* 0x000fca000f8e20ff */
[----:B-1234-:R-:W1:Y:S01]  /*0cc0*/  @!P0 LDS.128 R8, [R27] ;  /* 0x000000001b088984 */ /* 0x01ee620000000c00 */
[----:B0-----:R-:W-:-:S04]  /*0cd0*/  @!P0 IADD3 R31, PT, PT, R0, R25, R18 ;  /* 0x00000019001f8210 */ /* 0x001fc80007ffe012 */
[----:B------:R-:W-:-:S05]  /*0ce0*/  @!P0 LEA R31, R31, UR6, 0x4 ;  /* 0x000000061f1f8c11 */ /* 0x000fca000f8e20ff */
[----:B------:R-:W0:Y:S04]  /*0cf0*/  @!P0 LDS.128 R12, [R31] ;  /* 0x000000001f0c8984 */ /* 0x000e280000000c00 */
[----:B-1----:R-:W-:Y:S04]  /*0d00*/  @!P0 STS.128 [R31], R8 ;  /* 0x000000081f008388 */ /* 0x002fe80000000c00 */
[----:B0-----:R-:W-:Y:S04]  /*0d10*/  @!P0 STS.128 [R27], R12 ;  /* 0x0000000c1b008388 */ /* 0x001fe80000000c00 */
[----:B------:R-:W-:Y:S04]  /*0d20*/  STS [R19], R18 ;  /* 0x0000001213007388 */ /* 0x000fe80000000800 */
[----:B------:R-:W0:Y:S02]  /*0d30*/  LDS.64 R16, [R7] ;  /* 0x0000000007107984 */ /* 0x000e240000000a00 */
[----:B0-----:R-:W-:-:S14]  /*0d40*/  DSETP.NEU.AND P2, PT, R16, RZ, PT ;  /* 0x000000ff1000722a */ /* 0x001fdc0003f4d000 */
[----:B------:R-:W-:Y:S05]  /*0d50*/  @!P2 BRA `(.L_x_16) ;  /* 0x000000040078a947 */ /* 0x000fea0003800000 */
[----:B------:R-:W-:Y:S01]  /*0d60*/  IMAD R36, R4, R23, RZ ;  /* 0x0000001704247224 */ /* 0x000fe200078e02ff */
[----:B------:R-:W-:Y:S04]  /*0d70*/  BSSY.RECONVERGENT B1, `(.L_x_17) ;  /* 0x0000016000017945 */ /* 0x000fe80003800200 */
[----:B------:R-:W-:-:S04]  /*0d80*/  IADD3 R8, PT, PT, R0, R36, R23 ;  /* 0x0000002400087210 */ /* 0x000fc80007ffe017 */
[----:B------:R-:W-:-:S06]  /*0d90*/  LEA R8, R8, UR6, 0x4 ;  /* 0x0000000608087c11 */ /* 0x000fcc000f8e20ff */
[----:B------:R-:W0:Y:S02]  /*0da0*/  LDS.128 R8, [R8] ;  /* 0x0000000008087984 */ /* 0x000e240000000c00 */
[----:B0-----:R-:W-:-:S06]  /*0db0*/  DADD R14, |R8|, |R10| ;  /* 0x00000000080e7229 */ /* 0x001fcc000000060a */
[----:B------:R-:W0:Y:S04]  /*0dc0*/  MUFU.RCP64H R19, R15 ;  /* 0x0000000f00137308 */ /* 0x000e280000001800 */
[----:B------:R-:W-:-:S05]  /*0dd0*/  VIADD R18, R15, 0x300402 ;  /* 0x003004020f127836 */ /* 0x000fca0000000000 */
[----:B------:R-:W-:Y:S01]  /*0de0*/  FSETP.GEU.AND P2, PT, |R18|, 5.8789094863358348022e-39, PT ;  /* 0x004004021200780b */ /* 0x000fe20003f4e200 */
[----:B0-----:R-:W-:-:S08]  /*0df0*/  DFMA R16, -R14, R18, 1 ;  /* 0x3ff000000e10742b */ /* 0x001fd00000000112 */
[----:B------:R-:W-:-:S08]  /*0e00*/  DFMA R16, R16, R16, R16 ;  /* 0x000000101010722b */ /* 0x000fd00000000010 */
[----:B------:R-:W-:-:S08]  /*0e10*/  DFMA R16, R18, R16, R18 ;  /* 0x000000101210722b */ /* 0x000fd00000000012 */
[----:B------:R-:W-:-:S08]  /*0e20*/  DFMA R12, -R14, R16, 1 ;  /* 0x3ff000000e0c742b */ /* 0x000fd00000000110 */
[----:B------:R-:W-:Y:S01]  /*0e30*/  DFMA R12, R16, R12, R16 ;  /* 0x0000000c100c722b */ /* 0x000fe20000000010 */
[----:B------:R-:W-:Y:S10]  /*0e40*/  @P2 BRA `(.L_x_18) ;  /* 0x0000000000202947 */ /* 0x000ff40003800000 */
[----:B------:R-:W-:Y:S01]  /*0e50*/  LOP3.LUT R32, R15, 0x7fffffff, RZ, 0xc0, !PT ;  /* 0x7fffffff0f207812 */ /* 0x000fe200078ec0ff */
[----:B------:R-:W-:Y:S01]  /*0e60*/  IMAD.MOV.U32 R17, RZ, RZ, R15 ;  /* 0x000000ffff117224 */ /* 0x000fe200078e000f */
[----:B------:R-:W-:Y:S02]  /*0e70*/  MOV R16, R14 ;  /* 0x0000000e00107202 */ /* 0x000fe40000000f00 */
[----:B------:R-:W-:Y:S01]  /*0e80*/  MOV R22, 0xeb0 ;  /* 0x00000eb000167802 */ /* 0x000fe20000000f00 */
[----:B------:R-:W-:-:S07]  /*0e90*/  VIADD R32, R32, 0xfff00000 ;  /* 0xfff0000020207836 */ /* 0x000fce0000000000 */
[----:B-----5:R-:W-:Y:S05]  /*0ea0*/  CALL.REL.NOINC `($__internal_0_$__cuda_sm20_dblrcp_rn_slowpath_v3) ;  /* 0x0000000800987944 */ /* 0x020fea0003c00000 */
[----:B------:R-:W-:Y:S01]  /*0eb0*/  MOV R12, R34 ;  /* 0x00000022000c7202 */ /* 0x000fe20000000f00 */
[----:B------:R-:W-:-:S07]  /*0ec0*/  IMAD.MOV.U32 R13, RZ, RZ, R35 ;  /* 0x000000ffff0d7224 */ /* 0x000fce00078e0023 */
.L_x_18:
[----:B------:R-:W-:Y:S05]  /*0ed0*/  BSYNC.RECONVERGENT B1 ;  /* 0x0000000000017941 */ /* 0x000fea0003800200 */
.L_x_17:
[-C--:B------:R-:W-:Y:S01]  /*0ee0*/  DMUL R14, R10, R12.reuse ;  /* 0x0000000c0a0e7228 */ /* 0x080fe20000000000 */
[----:B------:R-:W-:Y:S01]  /*0ef0*/  BSSY.RECONVERGENT B1, `(.L_x_19) ;  /* 0x0000016000017945 */ /* 0x000fe20003800200 */
[-C--:B------:R-:W-:Y:S02]  /*0f00*/  DMUL R18, R8, R12.reuse ;  /* 0x0000000c08127228 */ /* 0x080fe40000000000 */
[----:B------:R-:W-:-:S04]  /*0f10*/  DMUL R26, RZ, R12 ;  /* 0x0000000cff1a7228 */ /* 0x000fc80000000000 */
[----:B------:R-:W-:-:S08]  /*0f20*/  DMUL R8, R14, R14 ;  /* 0x0000000e0e087228 */ /* 0x000fd00000000000 */
[----:B------:R-:W-:-:S06]  /*0f30*/  DFMA R8, R18, R18, R8 ;  /* 0x000000121208722b */ /* 0x000fcc0000000008 */
        /* <DEDUP_REMOVED lines=17> */
.L_x_20:
[----:B------:R-:W-:Y:S05]  /*1050*/  BSYNC.RECONVERGENT B1 ;  /* 0x0000000000017941 */ /* 0x000fea0003800200 */
.L_x_19:
[----:B------:R-:W-:Y:S04]  /*1060*/  BSSY.RECONVERGENT B1, `(.L_x_21) ;  /* 0x0000026000017945 */ /* 0x000fe80003800200 */
[----:B------:R-:W-:Y:S05]  /*1070*/  @P0 BRA `(.L_x_22) ;  /* 0x0000000000900947 */ /* 0x000fea0003800000 */
[----:B------:R-:W-:Y:S01]  /*1080*/  IADD3 R33, PT, PT, R0, R36, R5 ;  /* 0x0000002400217210 */ /* 0x000fe20007ffe005 */
[----:B------:R-:W-:Y:S01]  /*1090*/  DMUL R30, R14, R12 ;  /* 0x0000000c0e1e7228 */ /* 0x000fe20000000000 */
[----:B------:R-:W-:Y:S01]  /*10a0*/  ISETP.GT.AND P0, PT, R5, R23, PT ;  /* 0x000000170500720c */ /* 0x000fe20003f04270 */
[----:B------:R-:W-:Y:S01]  /*10b0*/  DMUL R14, R26, R14 ;  /* 0x0000000e1a0e7228 */ /* 0x000fe20000000000 */
[----:B------:R-:W-:-:S05]  /*10c0*/  LEA R33, R33, UR6, 0x4 ;  /* 0x0000000621217c11 */ /* 0x000fca000f8e20ff */
[----:B------:R-:W0:Y:S01]  /*10d0*/  LDS.128 R8, [R33] ;  /* 0x0000000021087984 */ /* 0x000e220000000c00 */
[----:B------:R-:W-:Y:S02]  /*10e0*/  DFMA R30, R26, R18, -R30 ;  /* 0x000000121a1e722b */ /* 0x000fe4000000081e */
[----:B------:R-:W-:-:S06]  /*10f0*/  DFMA R12, R18, R12, R14 ;  /* 0x0000000c120c722b */ /* 0x000fcc000000000e */
[-C--:B------:R-:W-:Y:S02]  /*1100*/  DMUL R30, R30, R16.reuse ;  /* 0x000000101e1e7228 */ /* 0x080fe40000000000 */
[----:B------:R-:W-:-:S06]  /*1110*/  DMUL R12, R12, R16 ;  /* 0x000000100c0c7228 */ /* 0x000fcc0000000000 */
[-C--:B0-----:R-:W-:Y:S02]  /*1120*/  DMUL R16, R30, R10.reuse ;  /* 0x0000000a1e107228 */ /* 0x081fe40000000000 */
[----:B------:R-:W-:-:S06]  /*1130*/  DMUL R14, R12, R10 ;  /* 0x0000000a0c0e7228 */ /* 0x000fcc0000000000 */
[-C--:B------:R-:W-:Y:S02]  /*1140*/  DFMA R12, R12, R8.reuse, -R16 ;  /* 0x000000080c0c722b */ /* 0x080fe40000000810 */
[----:B------:R-:W-:Y:S01]  /*1150*/  DFMA R14, R30, R8, R14 ;  /* 0x000000081e0e722b */ /* 0x000fe2000000000e */
[----:B------:R-:W-:Y:S10]  /*1160*/  @!P0 BRA `(.L_x_22) ;  /* 0x0000000000548947 */ /* 0x000ff40003800000 */
[----:B------:R-:W0:Y:S01]  /*1170*/  LDC R22, c[0x0][0x390] ;  /* 0x0000e400ff167b82 */ /* 0x000e220000000800 */
[----:B------:R1:W-:Y:S01]  /*1180*/  STS.128 [R33], R12 ;  /* 0x0000000c21007388 */ /* 0x0003e20000000c00 */
[----:B------:R-:W-:-:S05]  /*1190*/  VIADD R27, R23, 0x1 ;  /* 0x00000001171b7836 */ /* 0x000fca0000000000 */
[----:B0-----:R-:W-:-:S13]  /*11a0*/  ISETP.GE.AND P0, PT, R27, R22, PT ;  /* 0x000000161b00720c */ /* 0x001fda0003f06270 */
[----:B-1----:R-:W-:Y:S05]  /*11b0*/  @P0 BRA `(.L_x_22) ;  /* 0x0000000000400947 */ /* 0x002fea0003800000 */
.L_x_23:
[CC--:B------:R-:W-:Y:S02]  /*11c0*/  IMAD R11, R4.reuse, R27.reuse, R23 ;  /* 0x0000001b040b7224 */ /* 0x0c0fe400078e0217 */
[----:B------:R-:W-:Y:S02]  /*11d0*/  IMAD R9, R4, R27, R5 ;  /* 0x0000001b04097224 */ /* 0x000fe400078e0205 */
[----:B------:R-:W-:Y:S01]  /*11e0*/  VIADD R27, R27, 0x1 ;  /* 0x000000011b1b7836 */ /* 0x000fe20000000000 */
[C---:B------:R-:W-:Y:S01]  /*11f0*/  IADD3 R8, PT, PT, R0.reuse, R11, RZ ;  /* 0x0000000b00087210 */ /* 0x040fe20007ffe0ff */
[----:B------:R-:W-:-:S03]  /*1200*/  IMAD.IADD R9, R0, 0x1, R9 ;  /* 0x0000000100097824 */ /* 0x000fc600078e0209 */
[----:B------:R-:W-:Y:S02]  /*1210*/  LEA R8, R8, UR6, 0x4 ;  /* 0x0000000608087c11 */ /* 0x000fe4000f8e20ff */
[----:B0-----:R-:W-:Y:S02]  /*1220*/  LEA R31, R9, UR6, 0x4 ;  /* 0x00000006091f7c11 */ /* 0x001fe4000f8e20ff */
[----:B------:R-:W-:Y:S02]  /*1230*/  ISETP.GE.AND P0, PT, R27, R22, PT ;  /* 0x000000161b00720c */ /* 0x000fe40003f06270 */
[----:B------:R-:W-:Y:S04]  /*1240*/  LDS.128 R8, [R8] ;  /* 0x0000000008087984 */ /* 0x000fe80000000c00 */
[----:B------:R-:W0:Y:S02]  /*1250*/  LDS.128 R16, [R31] ;  /* 0x000000001f107984 */ /* 0x000e240000000c00 */
[----:B0-----:R-:W-:-:S02]  /*1260*/  DFMA R18, -R12, R10, R18 ;  /* 0x0000000a0c12722b */ /* 0x001fc40000000112 */
[----:B------:R-:W-:-:S06]  /*1270*/  DFMA R16, -R12, R8, R16 ;  /* 0x000000080c10722b */ /* 0x000fcc0000000110 */
[C---:B------:R-:W-:Y:S02]  /*1280*/  DFMA R18, -R14.reuse, R8, R18 ;  /* 0x000000080e12722b */ /* 0x040fe40000000112 */
[----:B------:R-:W-:-:S07]  /*1290*/  DFMA R16, R14, R10, R16 ;  /* 0x0000000a0e10722b */ /* 0x000fce0000000010 */
[----:B------:R0:W-:Y:S01]  /*12a0*/  STS.128 [R31], R16 ;  /* 0x000000101f007388 */ /* 0x0001e20000000c00 */
[----:B------:R-:W-:Y:S05]  /*12b0*/  @!P0 BRA `(.L_x_23) ;  /* 0xfffffffc00c08947 */ /* 0x000fea000383ffff */
.L_x_22:
[----:B------:R-:W-:Y:S05]  /*12c0*/  BSYNC.RECONVERGENT B1 ;  /* 0x0000000000017941 */ /* 0x000fea0003800200 */
.L_x_21:
[----:B------:R-:W1:Y:S01]  /*12d0*/  LDCU UR4, c[0x0][0x390] ;  /* 0x00007200ff0477ac */ /* 0x000e620008000800 */
[----:B------:R-:W-:Y:S01]  /*12e0*/  IADD3 R23, PT, PT, R23, 0x1, RZ ;  /* 0x0000000117177810 */ /* 0x000fe20007ffe0ff */
[----:B-1----:R-:W-:-:S05]  /*12f0*/  IMAD.U32 R26, RZ, RZ, UR4 ;  /* 0x00000004ff1a7e24 */ /* 0x002fca000f8e00ff */
[----:B------:R-:W-:-:S13]  /*1300*/  ISETP.GE.AND P0, PT, R23, R26, PT ;  /* 0x0000001a1700720c */ /* 0x000fda0003f06270 */
[----:B------:R-:W-:Y:S05]  /*1310*/  @!P0 BRA `(.L_x_24) ;  /* 0xfffffff400148947 */ /* 0x000fea000383ffff */
[----:B------:R-:W-:Y:S01]  /*1320*/  IMAD.MOV.U32 R23, RZ, RZ, RZ ;  /* 0x000000ffff177224 */ /* 0x000fe200078e00ff */
[----:B------:R-:W-:Y:S06]  /*1330*/  BRA `(.L_x_25) ;  /* 0x0000000000047947 */ /* 0x000fec0003800000 */
.L_x_16:
[----:B------:R-:W-:-:S07]  /*1340*/  IADD3 R23, PT, PT, R23, 0x1, RZ ;  /* 0x0000000117177810 */ /* 0x000fce0007ffe0ff */
.L_x_25:
[----:B------:R-:W-:Y:S05]  /*1350*/  BSYNC.RECONVERGENT B0 ;  /* 0x0000000000007941 */ /* 0x000fea0003800200 */
.L_x_5:
[----:B------:R-:W2:Y:S02]  /*1360*/  LDCU.64 UR10, c[0x0][0x388] ;  /* 0x00007100ff0a77ac */ /* 0x000ea40008000a00 */
[----:B--2---:R-:W-:-:S04]  /*1370*/  LEA R6, P0, R24, UR10, 0x2 ;  /* 0x0000000a18067c11 */ /* 0x004fc8000f8010ff */
[----:B-1-3--:R-:W-:Y:S02]  /*1380*/  LEA.HI.X R7, R24, UR11, RZ, 0x2, P0 ;  /* 0x0000000b18077c11 */ /* 0x00afe400080f14ff */
[----:B------:R-:W-:-:S03]  /*1390*/  ISETP.GE.AND P0, PT, R5, R26, PT ;  /* 0x0000001a0500720c */ /* 0x000fc60003f06270 */
[----:B------:R1:W-:Y:S10]  /*13a0*/  STG.E desc[UR8][R6.64], R23 ;  /* 0x0000001706007986 */ /* 0x0003f4000c101908 */
[----:B------:R-:W-:Y:S05]  /*13b0*/  @P0 EXIT ;  /* 0x000000000000094d */ /* 0x000fea0003800000 */
[----:B0-----:R-:W0:Y:S01]  /*13c0*/  LDS R2, [R2] ;  /* 0x0000000002027984 */ /* 0x001e220000000800 */
[----:B-1----:R-:W1:Y:S01]  /*13d0*/  LDC.64 R6, c[0x0][0x380] ;  /* 0x0000e000ff067b82 */ /* 0x002e620000000a00 */
[----:B------:R-:W-:-:S04]  /*13e0*/  IMAD R3, R24, R26, R5 ;  /* 0x0000001a18037224 */ /* 0x000fc800078e0205 */
[----:B-1----:R-:W-:-:S04]  /*13f0*/  IMAD.WIDE.U32 R6, R3, 0x4, R6 ;  /* 0x0000000403067825 */ /* 0x002fc800078e0006 */
[----:B0-----:R-:W-:-:S05]  /*1400*/  VIADD R3, R2, 0x1 ;  /* 0x0000000102037836 */ /* 0x001fca0000000000 */
[----:B------:R0:W-:Y:S01]  /*1410*/  STG.E desc[UR8][R6.64], R3 ;  /* 0x0000000306007986 */ /* 0x0001e2000c101908 */
[----:B------:R-:W-:Y:S05]  /*1420*/  @!P1 EXIT ;  /* 0x000000000000994d */ /* 0x000fea0003800000 */
[----:B------:R-:W-:Y:S01]  /*1430*/  IMAD.MOV.U32 R2, RZ, RZ, RZ ;  /* 0x000000ffff027224 */ /* 0x000fe200078e00ff */
[----:B------:R-:W1:Y:S01]  /*1440*/  LDCU UR4, c[0x0][0x394] ;  /* 0x00007280ff0477ac */ /* 0x000e620008000800 */
[----:B------:R-:W-:Y:S01]  /*1450*/  BSSY.RECONVERGENT B0, `(.L_x_26) ;  /* 0x0000029000007945 */ /* 0x000fe20003800200 */
[----:B------:R-:W-:Y:S02]  /*1460*/  PLOP3.LUT P0, PT, PT, PT, PT, 0x80, 0x8 ;  /* 0x000000000008781c */ /* 0x000fe40003f0f070 */
[----:B0-----:R-:W-:-:S04]  /*1470*/  IADD3 R3, PT, PT, -R2, R26, RZ ;  /* 0x0000001a02037210 */ /* 0x001fc80007ffe1ff */
[----:B------:R-:W-:-:S13]  /*1480*/  ISETP.GT.AND P1, PT, R3, 0x3, PT ;  /* 0x000000030300780c */ /* 0x000fda0003f24270 */
[----:B-1----:R-:W-:Y:S05]  /*1490*/  @!P1 BRA `(.L_x_27) ;  /* 0x0000000000909947 */ /* 0x002fea0003800000 */
[----:B------:R-:W-:Y:S01]  /*14a0*/  PLOP3.LUT P0, PT, PT, PT, PT, 0x8, 0x80 ;  /* 0x000000000080781c */ /* 0x000fe20003f0e170 */
[----:B------:R-:W-:-:S12]  /*14b0*/  VIADD R3, R26, 0xfffffffd ;  /* 0xfffffffd1a037836 */ /* 0x000fd80000000000 */
.L_x_28:
[C---:B0-----:R-:W-:Y:S01]  /*14c0*/  VIADD R30, R2.reuse, 0x1 ;  /* 0x00000001021e7836 */ /* 0x041fe20000000000 */
[C---:B------:R-:W-:Y:S01]  /*14d0*/  IADD3 R24, PT, PT, R2.reuse, 0x2, RZ ;  /* 0x0000000202187810 */ /* 0x040fe20007ffe0ff */
[----:B------:R-:W-:Y:S02]  /*14e0*/  VIADD R6, R2, 0x3 ;  /* 0x0000000302067836 */ /* 0x000fe40000000000 */
[C-C-:B------:R-:W-:Y:S02]  /*14f0*/  IMAD R7, R4.reuse, R2, R5.reuse ;  /* 0x0000000204077224 */ /* 0x140fe400078e0205 */
[C-C-:B------:R-:W-:Y:S02]  /*1500*/  IMAD R9, R4.reuse, R30, R5.reuse ;  /* 0x0000001e04097224 */ /* 0x140fe400078e0205 */
[C-C-:B------:R-:W-:Y:S02]  /*1510*/  IMAD R11, R4.reuse, R24, R5.reuse ;  /* 0x00000018040b7224 */ /* 0x140fe400078e0205 */
[----:B------:R-:W-:Y:S01]  /*1520*/  IMAD R13, R4, R6, R5 ;  /* 0x00000006040d7224 */ /* 0x000fe200078e0205 */
[C---:B------:R-:W-:Y:S01]  /*1530*/  IADD3 R9, PT, PT, R0.reuse, R9, RZ ;  /* 0x0000000900097210 */ /* 0x040fe20007ffe0ff */
[----:B------:R-:W-:-:S02]  /*1540*/  IMAD.IADD R7, R0, 0x1, R7 ;  /* 0x0000000100077824 */ /* 0x000fc400078e0207 */
[C---:B------:R-:W-:Y:S01]  /*1550*/  IMAD.IADD R11, R0.reuse, 0x1, R11 ;  /* 0x00000001000b7824 */ /* 0x040fe200078e020b */
[----:B------:R-:W-:Y:S01]  /*1560*/  LEA R12, R9, UR6, 0x4 ;  /* 0x00000006090c7c11 */ /* 0x000fe2000f8e20ff */
[----:B------:R-:W-:Y:S01]  /*1570*/  IMAD.IADD R13, R0, 0x1, R13 ;  /* 0x00000001000d7824 */ /* 0x000fe200078e020d */
[----:B------:R-:W-:Y:S01]  /*1580*/  LEA R8, R7, UR6, 0x4 ;  /* 0x0000000607087c11 */ /* 0x000fe2000f8e20ff */
[--C-:B------:R-:W-:Y:S01]  /*1590*/  IMAD R7, R2, UR4, R5.reuse ;  /* 0x0000000402077c24 */ /* 0x100fe2000f8e0205 */
[----:B------:R-:W-:Y:S01]  /*15a0*/  LEA R16, R11, UR6, 0x4 ;  /* 0x000000060b107c11 */ /* 0x000fe2000f8e20ff */
[--C-:B------:R-:W-:Y:S01]  /*15b0*/  IMAD R25, R30, UR4, R5.reuse ;  /* 0x000000041e197c24 */ /* 0x100fe2000f8e0205 */
[----:B------:R-:W-:Y:S01]  /*15c0*/  LEA R20, R13, UR6, 0x4 ;  /* 0x000000060d147c11 */ /* 0x000fe2000f8e20ff */
[--C-:B------:R-:W-:Y:S01]  /*15d0*/  IMAD R31, R24, UR4, R5.reuse ;  /* 0x00000004181f7c24 */ /* 0x100fe2000f8e0205 */
[----:B------:R-:W0:Y:S01]  /*15e0*/  LDS.128 R8, [R8] ;  /* 0x0000000008087984 */ /* 0x000e220000000c00 */
[----:B------:R-:W-:Y:S01]  /*15f0*/  IMAD R33, R6, UR4, R5 ;  /* 0x0000000406217c24 */ /* 0x000fe2000f8e0205 */
[----:B------:R-:W-:Y:S01]  /*1600*/  IADD3 R2, PT, PT, R2, 0x4, RZ ;  /* 0x0000000402027810 */ /* 0x000fe20007ffe0ff */
[--C-:B-----5:R-:W-:Y:S01]  /*1610*/  IMAD.WIDE R6, R7, 0x10, R28.reuse ;  /* 0x0000001007067825 */ /* 0x120fe200078e021c */
[----:B------:R-:W1:Y:S02]  /*1620*/  LDS.128 R12, [R12] ;  /* 0x000000000c0c7984 */ /* 0x000e640000000c00 */
[----:B------:R-:W-:Y:S01]  /*1630*/  ISETP.GE.AND P1, PT, R2, R3, PT ;  /* 0x000000030200720c */ /* 0x000fe20003f26270 */
[--C-:B------:R-:W-:Y:S01]  /*1640*/  IMAD.WIDE R24, R25, 0x10, R28.reuse ;  /* 0x0000001019187825 */ /* 0x100fe200078e021c */
[----:B------:R-:W2:Y:S03]  /*1650*/  LDS.128 R16, [R16] ;  /* 0x0000000010107984 */ /* 0x000ea60000000c00 */
[--C-:B------:R-:W-:Y:S01]  /*1660*/  IMAD.WIDE R30, R31, 0x10, R28.reuse ;  /* 0x000000101f1e7825 */ /* 0x100fe200078e021c */
[----:B------:R-:W3:Y:S03]  /*1670*/  LDS.128 R20, [R20] ;  /* 0x0000000014147984 */ /* 0x000ee60000000c00 */
[----:B------:R-:W-:Y:S01]  /*1680*/  IMAD.WIDE R32, R33, 0x10, R28 ;  /* 0x0000001021207825 */ /* 0x000fe200078e021c */
[----:B0-----:R0:W-:Y:S04]  /*1690*/  STG.E.128 desc[UR8][R6.64], R8 ;  /* 0x0000000806007986 */ /* 0x0011e8000c101d08 */
[----:B-1----:R0:W-:Y:S04]  /*16a0*/  STG.E.128 desc[UR8][R24.64], R12 ;  /* 0x0000000c18007986 */ /* 0x0021e8000c101d08 */
[----:B--2---:R0:W-:Y:S04]  /*16b0*/  STG.E.128 desc[UR8][R30.64], R16 ;  /* 0x000000101e007986 */ /* 0x0041e8000c101d08 */
[----:B---3--:R0:W-:Y:S01]  /*16c0*/  STG.E.128 desc[UR8][R32.64], R20 ;  /* 0x0000001420007986 */ /* 0x0081e2000c101d08 */
[----:B------:R-:W-:Y:S05]  /*16d0*/  @!P1 BRA `(.L_x_28) ;  /* 0xfffffffc00789947 */ /* 0x000fea000383ffff */
.L_x_27:
[----:B------:R-:W-:Y:S05]  /*16e0*/  BSYNC.RECONVERGENT B0 ;  /* 0x0000000000007941 */ /* 0x000fea0003800200 */
.L_x_26:
[----:B------:R-:W-:Y:S01]  /*16f0*/  IMAD.IADD R3, R26, 0x1, -R2 ;  /* 0x000000011a037824 */ /* 0x000fe200078e0a02 */
[----:B------:R-:W-:Y:S04]  /*1700*/  BSSY.RECONVERGENT B0, `(.L_x_29) ;  /* 0x0000015000007945 */ /* 0x000fe80003800200 */
[----:B------:R-:W-:-:S13]  /*1710*/  ISETP.GT.AND P1, PT, R3, 0x1, PT ;  /* 0x000000010300780c */ /* 0x000fda0003f24270 */
[----:B------:R-:W-:Y:S05]  /*1720*/  @!P1 BRA `(.L_x_30) ;  /* 0x0000000000489947 */ /* 0x000fea0003800000 */
[----:B0-----:R-:W-:Y:S01]  /*1730*/  VIADD R6, R2, 0x1 ;  /* 0x0000000102067836 */ /* 0x001fe20000000000 */
[----:B------:R-:W0:Y:S01]  /*1740*/  LDCU UR4, c[0x0][0x394] ;  /* 0x00007280ff0477ac */ /* 0x000e220008000800 */
[C-C-:B------:R-:W-:Y:S01]  /*1750*/  IMAD R3, R4.reuse, R2, R5.reuse ;  /* 0x0000000204037224 */ /* 0x140fe200078e0205 */
[----:B------:R-:W-:Y:S01]  /*1760*/  PLOP3.LUT P0, PT, PT, PT, PT, 0x8, 0x80 ;  /* 0x000000000080781c */ /* 0x000fe20003f0e170 */
[----:B------:R-:W-:-:S03]  /*1770*/  IMAD R7, R4, R6, R5 ;  /* 0x0000000604077224 */ /* 0x000fc600078e0205 */
[C---:B------:R-:W-:Y:S01]  /*1780*/  IADD3 R3, PT, PT, R0.reuse, R3, RZ ;  /* 0x0000000300037210 */ /* 0x040fe20007ffe0ff */
[----:B------:R-:W-:-:S03]  /*1790*/  IMAD.IADD R7, R0, 0x1, R7 ;  /* 0x0000000100077824 */ /* 0x000fc600078e0207 */
[----:B------:R-:W-:Y:S02]  /*17a0*/  LEA R12, R3, UR6, 0x4 ;  /* 0x00000006030c7c11 */ /* 0x000fe4000f8e20ff */
[----:B------:R-:W-:-:S04]  /*17b0*/  LEA R8, R7, UR6, 0x4 ;  /* 0x0000000607087c11 */ /* 0x000fc8000f8e20ff */
[----:B------:R-:W1:Y:S01]  /*17c0*/  LDS.128 R12, [R12] ;  /* 0x000000000c0c7984 */ /* 0x000e620000000c00 */
[----:B0-----:R-:W-:-:S03]  /*17d0*/  IMAD R7, R2, UR4, R5 ;  /* 0x0000000402077c24 */ /* 0x001fc6000f8e0205 */
[----:B------:R-:W0:Y:S01]  /*17e0*/  LDS.128 R8, [R8] ;  /* 0x0000000008087984 */ /* 0x000e220000000c00 */
[----:B------:R-:W-:Y:S02]  /*17f0*/  IMAD R17, R6, UR4, R5 ;  /* 0x0000000406117c24 */ /* 0x000fe4000f8e0205 */
[----:B-----5:R-:W-:-:S04]  /*1800*/  IMAD.WIDE R6, R7, 0x10, R28 ;  /* 0x0000001007067825 */ /* 0x020fc800078e021c */
[----:B------:R-:W-:-:S04]  /*1810*/  IMAD.WIDE R16, R17, 0x10, R28 ;  /* 0x0000001011107825 */ /* 0x000fc800078e021c */
[----:B------:R-:W-:Y:S01]  /*1820*/  VIADD R2, R2, 0x2 ;  /* 0x0000000202027836 */ /* 0x000fe20000000000 */
[----:B-1----:R1:W-:Y:S04]  /*1830*/  STG.E.128 desc[UR8][R6.64], R12 ;  /* 0x0000000c06007986 */ /* 0x0023e8000c101d08 */
[----:B0-----:R1:W-:Y:S02]  /*1840*/  STG.E.128 desc[UR8][R16.64], R8 ;  /* 0x0000000810007986 */ /* 0x0013e4000c101d08 */
.L_x_30:
[----:B------:R-:W-:Y:S05]  /*1850*/  BSYNC.RECONVERGENT B0 ;  /* 0x0000000000007941 */ /* 0x000fea0003800200 */
.L_x_29:
[----:B------:R-:W-:-:S13]  /*1860*/  ISETP.LT.OR P0, PT, R2, R26, P0 ;  /* 0x0000001a0200720c */ /* 0x000fda0000701670 */
[----:B------:R-:W-:Y:S05]  /*1870*/  @!P0 EXIT ;  /* 0x000000000000894d */ /* 0x000fea0003800000 */
[----:B------:R-:W-:Y:S01]  /*1880*/  IMAD R3, R4, R2, R5 ;  /* 0x0000000204037224 */ /* 0x000fe200078e0205 */
[----:B------:R-:W2:Y:S04]  /*1890*/  LDCU UR4, c[0x0][0x394] ;  /* 0x00007280ff0477ac */ /* 0x000ea80008000800 */
[----:B------:R-:W-:-:S04]  /*18a0*/  IADD3 R3, PT, PT, R0, R3, RZ ;  /* 0x0000000300037210 */ /* 0x000fc80007ffe0ff */
[----:B01----:R-:W-:-:S06]  /*18b0*/  LEA R8, R3, UR6, 0x4 ;  /* 0x0000000603087c11 */ /* 0x003fcc000f8e20ff */
[----:B------:R-:W0:Y:S01]  /*18c0*/  LDS.128 R8, [R8] ;  /* 0x0000000008087984 */ /* 0x000e220000000c00 */
[----:B--2---:R-:W-:-:S04]  /*18d0*/  IMAD R5, R2, UR4, R5 ;  /* 0x0000000402057c24 */ /* 0x004fc8000f8e0205 */
[----:B-----5:R-:W-:-:S05]  /*18e0*/  IMAD.WIDE R28, R5, 0x10, R28 ;  /* 0x00000010051c7825 */ /* 0x020fca00078e021c */
[----:B0-----:R-:W-:Y:S01]  /*18f0*/  STG.E.128 desc[UR8][R28.64], R8 ;  /* 0x000000081c007986 */ /* 0x001fe2000c101d08 */
[----:B------:R-:W-:Y:S05]  /*1900*/  EXIT ;  /* 0x000000000000794d */ /* 0x000fea0003800000 */
        .weak           $__internal_0_$__cuda_sm20_dblrcp_rn_slowpath_v3
        .type           $__internal_0_$__cuda_sm20_dblrcp_rn_slowpath_v3,@function
        .size           $__internal_0_$__cuda_sm20_dblrcp_rn_slowpath_v3,(.L_x_116 - $__internal_0_$__cuda_sm20_dblrcp_rn_slowpath_v3)
$__internal_0_$__cuda_sm20_dblrcp_rn_slowpath_v3:
[----:B------:R-:W-:Y:S01]  /*1910*/  DSETP.GTU.AND P2, PT, |R16|, +INF , PT ;  /* 0x7ff000001000742a */ /* 0x000fe20003f4c200 */
[----:B------:R-:W-:-:S13]  /*1920*/  BSSY.RECONVERGENT B2, `(.L_x_31) ;  /* 0x0000023000027945 */ /* 0x000fda0003800200 */
[----:B------:R-:W-:Y:S05]  /*1930*/  @P2 BRA `(.L_x_32) ;  /* 0x00000000007c2947 */ /* 0x000fea0003800000 */
[----:B------:R-:W-:-:S05]  /*1940*/  LOP3.LUT R31, R17, 0x7fffffff, RZ, 0xc0, !PT ;  /* 0x7fffffff111f7812 */ /* 0x000fca00078ec0ff */
[----:B------:R-:W-:-:S05]  /*1950*/  VIADD R30, R31, 0xffffffff ;  /* 0xffffffff1f1e7836 */ /* 0x000fca0000000000 */
[----:B------:R-:W-:-:S13]  /*1960*/  ISETP.GE.U32.AND P2, PT, R30, 0x7fefffff, PT ;  /* 0x7fefffff1e00780c */ /* 0x000fda0003f46070 */
[----:B------:R-:W-:Y:S01]  /*1970*/  @P2 LOP3.LUT R35, R17, 0x7ff00000, RZ, 0x3c, !PT ;  /* 0x7ff0000011232812 */ /* 0x000fe200078e3cff */
[----:B------:R-:W-:Y:S01]  /*1980*/  @P2 IMAD.MOV.U32 R34, RZ, RZ, RZ ;  /* 0x000000ffff222224 */ /* 0x000fe200078e00ff */
[----:B------:R-:W-:Y:S06]  /*1990*/  @P2 BRA `(.L_x_33) ;  /* 0x00000000006c2947 */ /* 0x000fec0003800000 */
[----:B------:R-:W-:-:S13]  /*19a0*/  ISETP.GE.U32.AND P2, PT, R31, 0x1000001, PT ;  /* 0x010000011f00780c */ /* 0x000fda0003f46070 */
[----:B------:R-:W-:Y:S05]  /*19b0*/  @!P2 BRA `(.L_x_34) ;  /* 0x000000000034a947 */ /* 0x000fea0003800000 */
[----:B------:R-:W-:Y:S01]  /*19c0*/  IADD3 R35, PT, PT, R17, -0x3fe00000, RZ ;  /* 0xc020000011237810 */ /* 0x000fe20007ffe0ff */
[----:B------:R-:W-:-:S03]  /*19d0*/  IMAD.MOV.U32 R34, RZ, RZ, R16 ;  /* 0x000000ffff227224 */ /* 0x000fc600078e0010 */
[----:B------:R-:W0:Y:S03]  /*19e0*/  MUFU.RCP64H R33, R35 ;  /* 0x0000002300217308 */ /* 0x000e260000001800 */
[----:B0-----:R-:W-:-:S08]  /*19f0*/  DFMA R30, -R34, R32, 1 ;  /* 0x3ff00000221e742b */ /* 0x001fd00000000120 */
[----:B------:R-:W-:-:S08]  /*1a00*/  DFMA R30, R30, R30, R30 ;  /* 0x0000001e1e1e722b */ /* 0x000fd0000000001e */
[----:B------:R-:W-:-:S08]  /*1a10*/  DFMA R30, R32, R30, R32 ;  /* 0x0000001e201e722b */ /* 0x000fd00000000020 */
[----:B------:R-:W-:-:S08]  /*1a20*/  DFMA R32, -R34, R30, 1 ;  /* 0x3ff000002220742b */ /* 0x000fd0000000011e */
[----:B------:R-:W-:-:S08]  /*1a30*/  DFMA R30, R30, R32, R30 ;  /* 0x000000201e1e722b */ /* 0x000fd0000000001e */
[----:B------:R-:W-:-:S08]  /*1a40*/  DMUL R30, R30, 2.2250738585072013831e-308 ;  /* 0x001000001e1e7828 */ /* 0x000fd00000000000 */
[----:B------:R-:W-:-:S08]  /*1a50*/  DFMA R16, -R16, R30, 1 ;  /* 0x3ff000001010742b */ /* 0x000fd0000000011e */
[----:B------:R-:W-:-:S08]  /*1a60*/  DFMA R16, R16, R16, R16 ;  /* 0x000000101010722b */ /* 0x000fd00000000010 */
[----:B------:R-:W-:Y:S01]  /*1a70*/  DFMA R34, R30, R16, R30 ;  /* 0x000000101e22722b */ /* 0x000fe2000000001e */
[----:B------:R-:W-:Y:S10]  /*1a80*/  BRA `(.L_x_33) ;  /* 0x0000000000307947 */ /* 0x000ff40003800000 */
.L_x_34:
[----:B------:R-:W-:Y:S01]  /*1a90*/  DMUL R30, R16, 8.11296384146066816958e+31 ;  /* 0x46900000101e7828 */ /* 0x000fe20000000000 */
[----:B------:R-:W-:-:S05]  /*1aa0*/  IMAD.MOV.U32 R16, RZ, RZ, R32 ;  /* 0x000000ffff107224 */ /* 0x000fca00078e0020 */
[----:B------:R-:W0:Y:S02]  /*1ab0*/  MUFU.RCP64H R17, R31 ;  /* 0x0000001f00117308 */ /* 0x000e240000001800 */
[----:B0-----:R-:W-:-:S08]  /*1ac0*/  DFMA R32, -R30, R16, 1 ;  /* 0x3ff000001e20742b */ /* 0x001fd00000000110 */
[----:B------:R-:W-:-:S08]  /*1ad0*/  DFMA R32, R32, R32, R32 ;  /* 0x000000202020722b */ /* 0x000fd00000000020 */
[----:B------:R-:W-:-:S08]  /*1ae0*/  DFMA R32, R16, R32, R16 ;  /* 0x000000201020722b */ /* 0x000fd00000000010 */
[----:B------:R-:W-:-:S08]  /*1af0*/  DFMA R16, -R30, R32, 1 ;  /* 0x3ff000001e10742b */ /* 0x000fd00000000120 */
[----:B------:R-:W-:-:S08]  /*1b00*/  DFMA R16, R32, R16, R32 ;  /* 0x000000102010722b */ /* 0x000fd00000000020 */
[----:B------:R-:W-:Y:S01]  /*1b10*/  DMUL R34, R16, 8.11296384146066816958e+31 ;  /* 0x4690000010227828 */ /* 0x000fe20000000000 */
[----:B------:R-:W-:Y:S10]  /*1b20*/  BRA `(.L_x_33) ;  /* 0x0000000000087947 */ /* 0x000ff40003800000 */
.L_x_32:
[----:B------:R-:W-:Y:S02]  /*1b30*/  LOP3.LUT R35, R17, 0x80000, RZ, 0xfc, !PT ;  /* 0x0008000011237812 */ /* 0x000fe400078efcff */
[----:B------:R-:W-:-:S07]  /*1b40*/  MOV R34, R16 ;  /* 0x0000001000227202 */ /* 0x000fce0000000f00 */
.L_x_33:
[----:B------:R-:W-:Y:S05]  /*1b50*/  BSYNC.RECONVERGENT B2 ;  /* 0x0000000000027941 */ /* 0x000fea0003800200 */
.L_x_31:
[----:B------:R-:W-:Y:S01]  /*1b60*/  IMAD.MOV.U32 R16, RZ, RZ, R22 ;  /* 0x000000ffff107224 */ /* 0x000fe200078e0016 */
[----:B------:R-:W-:-:S04]  /*1b70*/  MOV R17, 0x0 ;  /* 0x0000000000117802 */ /* 0x000fc80000000f00 */
[----:B------:R-:W-:Y:S05]  /*1b80*/  RET.REL.NODEC R16 `(_Z16getrf_kernelWarpI7double2dLb1EEv14cublasLuParamsPPT_) ;  /* 0xffffffe4101c7950 */ /* 0x000fea0003c3ffff */
.L_x_35:
[----:B------:R-:W-:-:S00]  /*1b90*/  BRA `(.L_x_35) ;  /* 0xfffffffc00fc7947 */ /* 0x000fc0000383ffff */
[----:B------:R-:W-:-:S00]  /*1ba0*/  NOP ;  /* 0x0000000000007918 */ /* 0x000fc00000000000 */
        /* <DEDUP_REMOVED lines=13> */
.L_x_116:


//--------------------- .text._Z16getrf_kernelWarpI7double2dLb0EEv14cublasLuParamsPPT_ --------------------------
	.section	.text._Z16getrf_kernelWarpI7double2dLb0EEv14cublasLuParamsPPT_,"ax",@progbits
	.align	128
        .global         _Z16getrf_kernelWarpI7double2dLb0EEv14cublasLuParamsPPT_
        .type           _Z16getrf_kernelWarpI7double2dLb0EEv14cublasLuParamsPPT_,@function
        .size           _Z16getrf_kernelWarpI7double2dLb0EEv14cublasLuParamsPPT_,(.L_x_117 - _Z16getrf_kernelWarpI7double2dLb0EEv14cublasLuParamsPPT_)
        .other          _Z16getrf_kernelWarpI7double2dLb0EEv14cublasLuParamsPPT_,@"STO_CUDA_ENTRY STV_DEFAULT"
_Z16getrf_kernelWarpI7double2dLb0EEv14cublasLuParamsPPT_:
.text._Z16getrf_kernelWarpI7double2dLb0EEv14cublasLuParamsPPT_:
        /* <DEDUP_REMOVED lines=15> */
[----:B---3--:R-:W-:Y:S01]  /*00f0*/  ISETP.LT.AND P1, PT, RZ, UR10, PT ;  /* 0x0000000aff007c0c */ /* 0x008fe2000bf21270 */
[----:B------:R-:W-:Y:S01]  /*0100*/  USHF.L.U32 UR4, UR4, 0x5, URZ ;  /* 0x0000000504047899 */ /* 0x000fe200080006ff */
[----:B------:R-:W-:Y:S01]  /*0110*/  BSSY.RECONVERGENT B0, `(.L_x_36) ;  /* 0x0000054000007945 */ /* 0x000fe20003800200 */
[----:B------:R-:W-:Y:S01]  /*0120*/  UMOV UR5, 0x400 ;  /* 0x0000040000057882 */ /* 0x000fe20000000000 */
[----:B--2---:R-:W-:Y:S01]  /*0130*/  ISETP.LT.AND P1, PT, R0, UR10, P1 ;  /* 0x0000000a00007c0c */ /* 0x004fe20008f21270 */
[----:B------:R-:W-:Y:S02]  /*0140*/  UIADD3 UR7, UPT, UPT, UR4, UR4, URZ ;  /* 0x0000000404077290 */ /* 0x000fe4000fffe0ff */
[----:B0-----:R-:W-:Y:S02]  /*0150*/  ULEA UR5, UR6, UR5, 0x18 ;  /* 0x0000000506057291 */ /* 0x001fe4000f8ec0ff */
[----:B------:R-:W-:-:S02]  /*0160*/  UIADD3 UR6, UPT, UPT, UR10, 0x1, URZ ;  /* 0x000000010a067890 */ /* 0x000fc4000fffe0ff */
[----:B------:R-:W-:Y:S02]  /*0170*/  ULEA UR5, UR7, UR5, 0x2 ;  /* 0x0000000507057291 */ /* 0x000fe4000f8e10ff */
[----:B------:R-:W-:Y:S02]  /*0180*/  UIMAD UR7, UR10, UR10, UR10 ;  /* 0x0000000a0a0772a4 */ /* 0x000fe4000f8e020a */
[----:B------:R-:W-:-:S04]  /*0190*/  ULEA UR4, UR4, UR5, 0x3 ;  /* 0x0000000504047291 */ /* 0x000fc8000f8e18ff */
[----:B------:R-:W-:Y:S01]  /*01a0*/  IMAD R3, R3, UR7, RZ ;  /* 0x0000000703037c24 */ /* 0x000fe2000f8e02ff */
[----:B------:R-:W-:Y:S07]  /*01b0*/  @!P1 BRA `(.L_x_37) ;  /* 0x0000000400249947 */ /* 0x000fee0003800000 */
[----:B------:R-:W-:Y:S01]  /*01c0*/  IMAD.MOV.U32 R21, RZ, RZ, RZ ;  /* 0x000000ffff157224 */ /* 0x000fe200078e00ff */
[----:B------:R-:W-:-:S04]  /*01d0*/  PLOP3.LUT P0, PT, PT, PT, PT, 0x80, 0x8 ;  /* 0x000000000008781c */ /* 0x000fc80003f0f070 */
[----:B------:R-:W-:-:S04]  /*01e0*/  IADD3 R4, PT, PT, -R21, UR10, RZ ;  /* 0x0000000a15047c10 */ /* 0x000fc8000fffe1ff */
[----:B------:R-:W-:-:S13]  /*01f0*/  ISETP.GT.AND P2, PT, R4, 0x3, PT ;  /* 0x000000030400780c */ /* 0x000fda0003f44270 */
[----:B------:R-:W-:Y:S05]  /*0200*/  @!P2 BRA `(.L_x_38) ;  /* 0x000000000094a947 */ /* 0x000fea0003800000 */
[----:B------:R-:W-:Y:S01]  /*0210*/  PLOP3.LUT P0, PT, PT, PT, PT, 0x8, 0x80 ;  /* 0x000000000080781c */ /* 0x000fe20003f0e170 */
[----:B------:R-:W0:Y:S01]  /*0220*/  LDCU UR7, c[0x0][0x394] ;  /* 0x00007280ff0777ac */ /* 0x000e220008000800 */
[----:B------:R-:W-:-:S12]  /*0230*/  UIADD3 UR5, UPT, UPT, UR10, -0x3, URZ ;  /* 0xfffffffd0a057890 */ /* 0x000fd8000fffe0ff */
.L_x_39:
[C---:B-1----:R-:W-:Y:S01]  /*0240*/  VIADD R27, R21.reuse, 0x1 ;  /* 0x00000001151b7836 */ /* 0x042fe20000000000 */
[C---:B------:R-:W-:Y:S01]  /*0250*/  IADD3 R25, PT, PT, R21.reuse, 0x2, RZ ;  /* 0x0000000215197810 */ /* 0x040fe20007ffe0ff */
[C---:B------:R-:W-:Y:S02]  /*0260*/  VIADD R29, R21.reuse, 0x3 ;  /* 0x00000003151d7836 */ /* 0x040fe40000000000 */
[--C-:B0-----:R-:W-:Y:S02]  /*0270*/  IMAD R5, R21, UR7, R0.reuse ;  /* 0x0000000715057c24 */ /* 0x101fe4000f8e0200 */
[--C-:B------:R-:W-:Y:S02]  /*0280*/  IMAD R9, R27, UR7, R0.reuse ;  /* 0x000000071b097c24 */ /* 0x100fe4000f8e0200 */
[--C-:B------:R-:W-:Y:S02]  /*0290*/  IMAD R13, R25, UR7, R0.reuse ;  /* 0x00000007190d7c24 */ /* 0x100fe4000f8e0200 */
[----:B------:R-:W-:-:S02]  /*02a0*/  IMAD R17, R29, UR7, R0 ;  /* 0x000000071d117c24 */ /* 0x000fc4000f8e0200 */
[----:B-----5:R-:W-:-:S04]  /*02b0*/  IMAD.WIDE R4, R5, 0x10, R22 ;  /* 0x0000001005047825 */ /* 0x020fc800078e0216 */
[--C-:B------:R-:W-:Y:S02]  /*02c0*/  IMAD.WIDE R8, R9, 0x10, R22.reuse ;  /* 0x0000001009087825 */ /* 0x100fe400078e0216 */
[----:B------:R-:W2:Y:S02]  /*02d0*/  LDG.E.128 R4, desc[UR8][R4.64] ;  /* 0x0000000804047981 */ /* 0x000ea4000c1e1d00 */
        /* <DEDUP_REMOVED lines=9> */
[--C-:B------:R-:W-:Y:S02]  /*0370*/  IMAD R20, R27, UR6, R0.reuse ;  /* 0x000000061b147c24 */ /* 0x100fe4000f8e0200 */
[----:B------:R-:W-:Y:S02]  /*0380*/  IMAD R26, R29, UR6, R0 ;  /* 0x000000061d1a7c24 */ /* 0x000fe4000f8e0200 */
[C---:B------:R-:W-:Y:S01]  /*0390*/  IMAD.IADD R24, R3.reuse, 0x1, R24 ;  /* 0x0000000103187824 */ /* 0x040fe200078e0218 */
[C---:B------:R-:W-:Y:S01]  /*03a0*/  IADD3 R20, PT, PT, R3.reuse, R20, RZ ;  /* 0x0000001403147210 */ /* 0x040fe20007ffe0ff */
[----:B------:R-:W-:-:S03]  /*03b0*/  IMAD.IADD R25, R3, 0x1, R26 ;  /* 0x0000000103197824 */ /* 0x000fc600078e021a */
[----:B------:R-:W-:Y:S02]  /*03c0*/  LEA R29, R20, UR4, 0x4 ;  /* 0x00000004141d7c11 */ /* 0x000fe4000f8e20ff */
[----:B------:R-:W-:Y:S02]  /*03d0*/  LEA R27, R24, UR4, 0x4 ;  /* 0x00000004181b7c11 */ /* 0x000fe4000f8e20ff */
[----:B------:R-:W-:Y:S02]  /*03e0*/  LEA R25, R25, UR4, 0x4 ;  /* 0x0000000419197c11 */ /* 0x000fe4000f8e20ff */
[----:B------:R-:W-:-:S04]  /*03f0*/  IADD3 R21, PT, PT, R21, 0x4, RZ ;  /* 0x0000000415157810 */ /* 0x000fc80007ffe0ff */
[----:B------:R-:W-:Y:S01]  /*0400*/  ISETP.GE.AND P2, PT, R21, UR5, PT ;  /* 0x0000000515007c0c */ /* 0x000fe2000bf46270 */
[----:B--2---:R1:W-:Y:S04]  /*0410*/  STS.128 [R28], R4 ;  /* 0x000000041c007388 */ /* 0x0043e80000000c00 */
[----:B---3--:R1:W-:Y:S04]  /*0420*/  STS.128 [R29], R8 ;  /* 0x000000081d007388 */ /* 0x0083e80000000c00 */
[----:B----4-:R1:W-:Y:S04]  /*0430*/  STS.128 [R27], R12 ;  /* 0x0000000c1b007388 */ /* 0x0103e80000000c00 */
[----:B------:R1:W-:Y:S01]  /*0440*/  STS.128 [R25], R16 ;  /* 0x0000001019007388 */ /* 0x0003e20000000c00 */
[----:B------:R-:W-:Y:S05]  /*0450*/  @!P2 BRA `(.L_x_39) ;  /* 0xfffffffc0078a947 */ /* 0x000fea000383ffff */
.L_x_38:
[----:B-1----:R-:W-:-:S04]  /*0460*/  IADD3 R4, PT, PT, -R21, UR10, RZ ;  /* 0x0000000a15047c10 */ /* 0x002fc8000fffe1ff */
[----:B------:R-:W-:-:S13]  /*0470*/  ISETP.GT.AND P2, PT, R4, 0x1, PT ;  /* 0x000000010400780c */ /* 0x000fda0003f44270 */
[----:B------:R-:W-:Y:S05]  /*0480*/  @!P2 BRA `(.L_x_40) ;  /* 0x000000000048a947 */ /* 0x000fea0003800000 */
[----:B------:R-:W0:Y:S01]  /*0490*/  LDCU UR5, c[0x0][0x394] ;  /* 0x00007280ff0577ac */ /* 0x000e220008000800 */
[C---:B------:R-:W-:Y:S02]  /*04a0*/  VIADD R13, R21.reuse, 0x1 ;  /* 0x00000001150d7836 */ /* 0x040fe40000000000 */
[--C-:B0-----:R-:W-:Y:S02]  /*04b0*/  IMAD R5, R21, UR5, R0.reuse ;  /* 0x0000000515057c24 */ /* 0x101fe4000f8e0200 */
[----:B------:R-:W-:Y:S02]  /*04c0*/  IMAD R9, R13, UR5, R0 ;  /* 0x000000050d097c24 */ /* 0x000fe4000f8e0200 */
[----:B-----5:R-:W-:-:S04]  /*04d0*/  IMAD.WIDE R4, R5, 0x10, R22 ;  /* 0x0000001005047825 */ /* 0x020fc800078e0216 */
[----:B------:R-:W-:Y:S02]  /*04e0*/  IMAD.WIDE R8, R9, 0x10, R22 ;  /* 0x0000001009087825 */ /* 0x000fe400078e0216 */
[----:B------:R-:W2:Y:S04]  /*04f0*/  LDG.E.128 R4, desc[UR8][R4.64] ;  /* 0x0000000804047981 */ /* 0x000ea8000c1e1d00 */
[----:B------:R-:W3:Y:S01]  /*0500*/  LDG.E.128 R8, desc[UR8][R8.64] ;  /* 0x0000000808087981 */ /* 0x000ee2000c1e1d00 */
[--C-:B------:R-:W-:Y:S01]  /*0510*/  IMAD R12, R21, UR6, R0.reuse ;  /* 0x00000006150c7c24 */ /* 0x100fe2000f8e0200 */
[----:B------:R-:W-:Y:S01]  /*0520*/  PLOP3.LUT P0, PT, PT, PT, PT, 0x8, 0x80 ;  /* 0x000000000080781c */ /* 0x000fe20003f0e170 */
[----:B------:R-:W-:Y:S02]  /*0530*/  IMAD R14, R13, UR6, R0 ;  /* 0x000000060d0e7c24 */ /* 0x000fe4000f8e0200 */
[----:B------:R-:W-:-:S02]  /*0540*/  IMAD.IADD R12, R3, 0x1, R12 ;  /* 0x00000001030c7824 */ /* 0x000fc400078e020c */
[----:B------:R-:W-:Y:S01]  /*0550*/  VIADD R21, R21, 0x2 ;  /* 0x0000000215157836 */ /* 0x000fe20000000000 */
[----:B------:R-:W-:Y:S02]  /*0560*/  IADD3 R13, PT, PT, R3, R14, RZ ;  /* 0x0000000e030d7210 */ /* 0x000fe40007ffe0ff */
[----:B------:R-:W-:Y:S02]  /*0570*/  LEA R15, R12, UR4, 0x4 ;  /* 0x000000040c0f7c11 */ /* 0x000fe4000f8e20ff */
[----:B------:R-:W-:-:S03]  /*0580*/  LEA R13, R13, UR4, 0x4 ;  /* 0x000000040d0d7c11 */ /* 0x000fc6000f8e20ff */
[----:B--2---:R0:W-:Y:S04]  /*0590*/  STS.128 [R15], R4 ;  /* 0x000000040f007388 */ /* 0x0041e80000000c00 */
[----:B---3--:R0:W-:Y:S02]  /*05a0*/  STS.128 [R13], R8 ;  /* 0x000000080d007388 */ /* 0x0081e40000000c00 */
.L_x_40:
[----:B------:R-:W-:-:S13]  /*05b0*/  ISETP.LT.OR P0, PT, R21, UR10, P0 ;  /* 0x0000000a15007c0c */ /* 0x000fda0008701670 */
[----:B------:R-:W-:Y:S05]  /*05c0*/  @!P0 BRA `(.L_x_37) ;  /* 0x0000000000208947 */ /* 0x000fea0003800000 */
[----:B------:R-:W0:Y:S02]  /*05d0*/  LDCU UR5, c[0x0][0x394] ;  /* 0x00007280ff0577ac */ /* 0x000e240008000800 */
[----:B0-----:R-:W-:-:S04]  /*05e0*/  IMAD R5, R21, UR5, R0 ;  /* 0x0000000515057c24 */ /* 0x001fc8000f8e0200 */
[----:B-----5:R-:W-:-:S06]  /*05f0*/  IMAD.WIDE R4, R5, 0x10, R22 ;  /* 0x0000001005047825 */ /* 0x020fcc00078e0216 */
[----:B------:R-:W2:Y:S01]  /*0600*/  LDG.E.128 R4, desc[UR8][R4.64] ;  /* 0x0000000804047981 */ /* 0x000ea2000c1e1d00 */
[----:B------:R-:W-:-:S04]  /*0610*/  IMAD R8, R21, UR6, R0 ;  /* 0x0000000615087c24 */ /* 0x000fc8000f8e0200 */
[----:B------:R-:W-:-:S05]  /*0620*/  IMAD.IADD R8, R3, 0x1, R8 ;  /* 0x0000000103087824 */ /* 0x000fca00078e0208 */
[----:B------:R-:W-:-:S05]  /*0630*/  LEA R9, R8, UR4, 0x4 ;  /* 0x0000000408097c11 */ /* 0x000fca000f8e20ff */
[----:B--2---:R1:W-:Y:S02]  /*0640*/  STS.128 [R9], R4 ;  /* 0x0000000409007388 */ /* 0x0043e40000000c00 */
.L_x_37:
[----:B------:R-:W-:Y:S05]  /*0650*/  BSYNC.RECONVERGENT B0 ;  /* 0x0000000000007941 */ /* 0x000fea0003800200 */
.L_x_36:
[----:B------:R-:W-:Y:S01]  /*0660*/  UISETP.GE.AND UP0, UPT, UR10, 0x1, UPT ;  /* 0x000000010a00788c */ /* 0x000fe2000bf06270 */
[----:B------:R-:W-:Y:S02]  /*0670*/  HFMA2 R21, -RZ, RZ, 0, 0 ;  /* 0x00000000ff157431 */ /* 0x000fe400000001ff */
[----:B01----:R-:W-:-:S06]  /*0680*/  IMAD.MOV.U32 R7, RZ, RZ, RZ ;  /* 0x000000ffff077224 */ /* 0x003fcc00078e00ff */
[----:B------:R-:W-:Y:S05]  /*0690*/  BRA.U !UP0, `(.L_x_41) ;  /* 0x0000000508787547 */ /* 0x000fea000b800000 */
[----:B------:R-:W-:Y:S01]  /*06a0*/  BSSY.RECONVERGENT B0, `(.L_x_41) ;  /* 0x000005d000007945 */ /* 0x000fe20003800200 */
[----:B------:R-:W-:-:S07]  /*06b0*/  IMAD.MOV.U32 R16, RZ, RZ, RZ ;  /* 0x000000ffff107224 */ /* 0x000fce00078e00ff */
.L_x_50:
[----:B------:R-:W-:-:S05]  /*06c0*/  IMAD R20, R16, UR6, RZ ;  /* 0x0000000610147c24 */ /* 0x000fca000f8e02ff */
[----:B------:R-:W-:-:S04]  /*06d0*/  IADD3 R4, PT, PT, R3, R20, R16 ;  /* 0x0000001403047210 */ /* 0x000fc80007ffe010 */
[----:B------:R-:W-:-:S06]  /*06e0*/  LEA R4, R4, UR4, 0x4 ;  /* 0x0000000404047c11 */ /* 0x000fcc000f8e20ff */
[----:B0-----:R-:W0:Y:S02]  /*06f0*/  LDS.128 R4, [R4] ;  /* 0x0000000004047984 */ /* 0x001e240000000c00 */
[----:B0-----:R-:W-:Y:S02]  /*0700*/  DSETP.NEU.AND P0, PT, R6, RZ, PT ;  /* 0x000000ff0600722a */ /* 0x001fe40003f0d000 */
[----:B------:R-:W-:-:S14]  /*0710*/  DSETP.EQ.AND P2, PT, R4, RZ, PT ;  /* 0x000000ff0400722a */ /* 0x000fdc0003f42000 */
[----:B------:R-:W-:Y:S05]  /*0720*/  @!P0 BRA P2, `(.L_x_42) ;  /* 0x00000004004c8947 */ /* 0x000fea0001000000 */
[----:B------:R-:W-:Y:S01]  /*0730*/  DADD R10, |R4|, |R6| ;  /* 0x00000000040a7229 */ /* 0x000fe20000000606 */
[----:B------:R-:W-:Y:S05]  /*0740*/  BSSY.RECONVERGENT B1, `(.L_x_43) ;  /* 0x0000010000017945 */ /* 0x000fea0003800200 */
[----:B------:R-:W0:Y:S04]  /*0750*/  MUFU.RCP64H R9, R11 ;  /* 0x0000000b00097308 */ /* 0x000e280000001800 */
[----:B------:R-:W-:-:S04]  /*0760*/  IADD3 R8, PT, PT, R11, 0x300402, RZ ;  /* 0x003004020b087810 */ /* 0x000fc80007ffe0ff */
[----:B------:R-:W-:Y:S02]  /*0770*/  FSETP.GEU.AND P0, PT, |R8|, 5.8789094863358348022e-39, PT ;  /* 0x004004020800780b */ /* 0x000fe40003f0e200 */
[----:B0-----:R-:W-:-:S08]  /*0780*/  DFMA R12, -R10, R8, 1 ;  /* 0x3ff000000a0c742b */ /* 0x001fd00000000108 */
[----:B------:R-:W-:-:S08]  /*0790*/  DFMA R12, R12, R12, R12 ;  /* 0x0000000c0c0c722b */ /* 0x000fd0000000000c */
[----:B------:R-:W-:-:S08]  /*07a0*/  DFMA R12, R8, R12, R8 ;  /* 0x0000000c080c722b */ /* 0x000fd00000000008 */
[----:B------:R-:W-:-:S08]  /*07b0*/  DFMA R14, -R10, R12, 1 ;  /* 0x3ff000000a0e742b */ /* 0x000fd0000000010c */
[----:B------:R-:W-:Y:S01]  /*07c0*/  DFMA R8, R12, R14, R12 ;  /* 0x0000000e0c08722b */ /* 0x000fe2000000000c */
[----:B------:R-:W-:Y:S10]  /*07d0*/  @P0 BRA `(.L_x_44) ;  /* 0x0000000000180947 */ /* 0x000ff40003800000 */
[----:B------:R-:W-:Y:S02]  /*07e0*/  LOP3.LUT R14, R11, 0x7fffffff, RZ, 0xc0, !PT ;  /* 0x7fffffff0b0e7812 */ /* 0x000fe400078ec0ff */
[----:B------:R-:W-:-:S03]  /*07f0*/  MOV R26, 0x820 ;  /* 0x00000820001a7802 */ /* 0x000fc60000000f00 */
[----:B------:R-:W-:-:S07]  /*0800*/  VIADD R14, R14, 0xfff00000 ;  /* 0xfff000000e0e7836 */ /* 0x000fce0000000000 */
[----:B-----5:R-:W-:Y:S05]  /*0810*/  CALL.REL.NOINC `($__internal_1_$__cuda_sm20_dblrcp_rn_slowpath_v3) ;  /* 0x0000000800547944 */ /* 0x020fea0003c00000 */
[----:B------:R-:W-:Y:S01]  /*0820*/  IMAD.MOV.U32 R8, RZ, RZ, R12 ;  /* 0x000000ffff087224 */ /* 0x000fe200078e000c */
[----:B------:R-:W-:-:S07]  /*0830*/  MOV R9, R13 ;  /* 0x0000000d00097202 */ /* 0x000fce0000000f00 */
.L_x_44:
[----:B------:R-:W-:Y:S05]  /*0840*/  BSYNC.RECONVERGENT B1 ;  /* 0x0000000000017941 */ /* 0x000fea0003800200 */
.L_x_43:
        /* <DEDUP_REMOVED lines=19> */
.L_x_46:
[----:B------:R-:W-:Y:S05]  /*0980*/  BSYNC.RECONVERGENT B1 ;  /* 0x0000000000017941 */ /* 0x000fea0003800200 */
.L_x_45:
[----:B------:R-:W0:Y:S01]  /*0990*/  LDC R17, c[0x0][0x390] ;  /* 0x0000e400ff117b82 */ /* 0x000e220000000800 */
[----:B------:R-:W-:Y:S01]  /*09a0*/  DMUL R10, R24, R6 ;  /* 0x00000006180a7228 */ /* 0x000fe20000000000 */
[----:B------:R-:W-:Y:S01]  /*09b0*/  BSSY.RECONVERGENT B1, `(.L_x_47) ;  /* 0x0000025000017945 */ /* 0x000fe20003800200 */
[----:B------:R-:W-:-:S06]  /*09c0*/  DMUL R6, R6, R8 ;  /* 0x0000000806067228 */ /* 0x000fcc0000000000 */
[----:B------:R-:W-:Y:S02]  /*09d0*/  DFMA R8, R4, R8, R10 ;  /* 0x000000080408722b */ /* 0x000fe4000000000a */
[----:B------:R-:W-:-:S06]  /*09e0*/  DFMA R6, R24, R4, -R6 ;  /* 0x000000041806722b */ /* 0x000fcc0000000806 */
[-C--:B------:R-:W-:Y:S02]  /*09f0*/  DMUL R8, R8, R12.reuse ;  /* 0x0000000c08087228 */ /* 0x080fe40000000000 */
[----:B------:R-:W-:Y:S01]  /*0a00*/  DMUL R10, R6, R12 ;  /* 0x0000000c060a7228 */ /* 0x000fe20000000000 */
[----:B0-----:R-:W-:-:S13]  /*0a10*/  ISETP.GE.AND P0, PT, R0, R17, PT ;  /* 0x000000110000720c */ /* 0x001fda0003f06270 */
[----:B------:R-:W-:Y:S05]  /*0a20*/  @P0 BRA `(.L_x_48) ;  /* 0x0000000000740947 */ /* 0x000fea0003800000 */
[----:B------:R-:W-:Y:S02]  /*0a30*/  IADD3 R20, PT, PT, R3, R20, R0 ;  /* 0x0000001403147210 */ /* 0x000fe40007ffe000 */
[----:B------:R-:W-:Y:S02]  /*0a40*/  ISETP.GT.AND P0, PT, R0, R16, PT ;  /* 0x000000100000720c */ /* 0x000fe40003f04270 */
[----:B------:R-:W-:-:S05]  /*0a50*/  LEA R15, R20, UR4, 0x4 ;  /* 0x00000004140f7c11 */ /* 0x000fca000f8e20ff */
[----:B------:R-:W0:Y:S02]  /*0a60*/  LDS.128 R4, [R15] ;  /* 0x000000000f047984 */ /* 0x000e240000000c00 */
[-C--:B0-----:R-:W-:Y:S02]  /*0a70*/  DMUL R12, R10, R6.reuse ;  /* 0x000000060a0c7228 */ /* 0x081fe40000000000 */
[----:B------:R-:W-:-:S06]  /*0a80*/  DMUL R6, R8, R6 ;  /* 0x0000000608067228 */ /* 0x000fcc0000000000 */
[-C--:B------:R-:W-:Y:S02]  /*0a90*/  DFMA R8, R8, R4.reuse, -R12 ;  /* 0x000000040808722b */ /* 0x080fe4000000080c */
[----:B------:R-:W-:Y:S01]  /*0aa0*/  DFMA R10, R10, R4, R6 ;  /* 0x000000040a0a722b */ /* 0x000fe20000000006 */
[----:B------:R-:W-:Y:S10]  /*0ab0*/  @!P0 BRA `(.L_x_48) ;  /* 0x0000000000508947 */ /* 0x000ff40003800000 */
[----:B------:R0:W-:Y:S01]  /*0ac0*/  STS.128 [R15], R8 ;  /* 0x000000080f007388 */ /* 0x0001e20000000c00 */
[----:B------:R-:W-:-:S04]  /*0ad0*/  IADD3 R19, PT, PT, R16, 0x1, RZ ;  /* 0x0000000110137810 */ /* 0x000fc80007ffe0ff */
[----:B------:R-:W-:-:S13]  /*0ae0*/  ISETP.GE.AND P0, PT, R19, R17, PT ;  /* 0x000000111300720c */ /* 0x000fda0003f06270 */
[----:B0-----:R-:W-:Y:S05]  /*0af0*/  @P0 BRA `(.L_x_48) ;  /* 0x0000000000400947 */ /* 0x001fea0003800000 */
.L_x_49:
[C---:B------:R-:W-:Y:S02]  /*0b00*/  IMAD R6, R19.reuse, UR6, R16 ;  /* 0x0000000613067c24 */ /* 0x040fe4000f8e0210 */
[C---:B------:R-:W-:Y:S01]  /*0b10*/  IMAD R4, R19.reuse, UR6, R0 ;  /* 0x0000000613047c24 */ /* 0x040fe2000f8e0200 */
[----:B------:R-:W-:Y:S01]  /*0b20*/  IADD3 R19, PT, PT, R19, 0x1, RZ ;  /* 0x0000000113137810 */ /* 0x000fe20007ffe0ff */
[C---:B------:R-:W-:Y:S02]  /*0b30*/  IMAD.IADD R6, R3.reuse, 0x1, R6 ;  /* 0x0000000103067824 */ /* 0x040fe400078e0206 */
[----:B0-----:R-:W-:Y:S01]  /*0b40*/  IMAD.IADD R25, R3, 0x1, R4 ;  /* 0x0000000103197824 */ /* 0x001fe200078e0204 */
[----:B------:R-:W-:Y:S02]  /*0b50*/  ISETP.GE.AND P0, PT, R19, R17, PT ;  /* 0x000000111300720c */ /* 0x000fe40003f06270 */
[----:B------:R-:W-:Y:S02]  /*0b60*/  LEA R4, R6, UR4, 0x4 ;  /* 0x0000000406047c11 */ /* 0x000fe4000f8e20ff */
[----:B------:R-:W-:-:S04]  /*0b70*/  LEA R25, R25, UR4, 0x4 ;  /* 0x0000000419197c11 */ /* 0x000fc8000f8e20ff */
[----:B------:R-:W-:Y:S04]  /*0b80*/  LDS.128 R4, [R4] ;  /* 0x0000000004047984 */ /* 0x000fe80000000c00 */
[----:B------:R-:W0:Y:S02]  /*0b90*/  LDS.128 R12, [R25] ;  /* 0x00000000190c7984 */ /* 0x000e240000000c00 */
[C---:B0-----:R-:W-:Y:S02]  /*0ba0*/  DFMA R14, -R8.reuse, R6, R14 ;  /* 0x00000006080e722b */ /* 0x041fe4000000010e */
[----:B------:R-:W-:-:S06]  /*0bb0*/  DFMA R12, -R8, R4, R12 ;  /* 0x00000004080c722b */ /* 0x000fcc000000010c */
[C---:B------:R-:W-:Y:S02]  /*0bc0*/  DFMA R14, -R10.reuse, R4, R14 ;  /* 0x000000040a0e722b */ /* 0x040fe4000000010e */
[----:B------:R-:W-:-:S07]  /*0bd0*/  DFMA R12, R10, R6, R12 ;  /* 0x000000060a0c722b */ /* 0x000fce000000000c */
[----:B------:R0:W-:Y:S01]  /*0be0*/  STS.128 [R25], R12 ;  /* 0x0000000c19007388 */ /* 0x0001e20000000c00 */
[----:B------:R-:W-:Y:S05]  /*0bf0*/  @!P0 BRA `(.L_x_49) ;  /* 0xfffffffc00c08947 */ /* 0x000fea000383ffff */
.L_x_48:
[----:B------:R-:W-:Y:S05]  /*0c00*/  BSYNC.RECONVERGENT B1 ;  /* 0x0000000000017941 */ /* 0x000fea0003800200 */
.L_x_47:
[----:B------:R-:W-:-:S05]  /*0c10*/  VIADD R16, R16, 0x1 ;  /* 0x0000000110107836 */ /* 0x000fca0000000000 */
[----:B------:R-:W-:-:S13]  /*0c20*/  ISETP.GE.AND P0, PT, R16, R17, PT ;  /* 0x000000111000720c */ /* 0x000fda0003f06270 */
[----:B------:R-:W-:Y:S05]  /*0c30*/  @!P0 BRA `(.L_x_50) ;  /* 0xfffffff800a08947 */ /* 0x000fea000383ffff */
[----:B------:R-:W-:Y:S01]  /*0c40*/  MOV R7, RZ ;  /* 0x000000ff00077202 */ /* 0x000fe20000000f00 */
[----:B------:R-:W-:Y:S06]  /*0c50*/  BRA `(.L_x_51) ;  /* 0x0000000000047947 */ /* 0x000fec0003800000 */
.L_x_42:
[----:B------:R-:W-:-:S07]  /*0c60*/  VIADD R7, R16, 0x1 ;  /* 0x0000000110077836 */ /* 0x000fce0000000000 */
.L_x_51:
[----:B------:R-:W-:Y:S05]  /*0c70*/  BSYNC.RECONVERGENT B0 ;  /* 0x0000000000007941 */ /* 0x000fea0003800200 */
.L_x_41:
[----:B------:R-:W1:Y:S02]  /*0c80*/  LDCU.64 UR10, c[0x0][0x388] ;  /* 0x00007100ff0a77ac */ /* 0x000e640008000a00 */
[----:B-1----:R-:W-:-:S04]  /*0c90*/  LEA R4, P0, R2, UR10, 0x2 ;  /* 0x0000000a02047c11 */ /* 0x002fc8000f8010ff */
[----:B------:R-:W-:-:S05]  /*0ca0*/  LEA.HI.X R5, R2, UR11, RZ, 0x2, P0 ;  /* 0x0000000b02057c11 */ /* 0x000fca00080f14ff */
[----:B------:R1:W-:Y:S01]  /*0cb0*/  STG.E desc[UR8][R4.64], R7 ;  /* 0x0000000704007986 */ /* 0x0003e2000c101908 */
[----:B------:R-:W-:Y:S05]  /*0cc0*/  @!P1 EXIT ;  /* 0x000000000000994d */ /* 0x000fea0003800000 */
[----:B------:R-:W2:Y:S01]  /*0cd0*/  LDCU UR5, c[0x0][0x390] ;  /* 0x00007200ff0577ac */ /* 0x000ea20008000800 */
[----:B------:R-:W-:Y:S02]  /*0ce0*/  PLOP3.LUT P0, PT, PT, PT, PT, 0x80, 0x8 ;  /* 0x000000000008781c */ /* 0x000fe40003f0f070 */
[----:B--2---:R-:W-:-:S04]  /*0cf0*/  IADD3 R2, PT, PT, -R21, UR5, RZ ;  /* 0x0000000515027c10 */ /* 0x004fc8000fffe1ff */
[----:B------:R-:W-:-:S13]  /*0d00*/  ISETP.GT.AND P1, PT, R2, 0x3, PT ;  /* 0x000000030200780c */ /* 0x000fda0003f24270 */
[----:B------:R-:W-:Y:S05]  /*0d10*/  @!P1 BRA `(.L_x_52) ;  /* 0x0000000000949947 */ /* 0x000fea0003800000 */
[----:B------:R-:W-:Y:S01]  /*0d20*/  PLOP3.LUT P0, PT, PT, PT, PT, 0x8, 0x80 ;  /* 0x000000000080781c */ /* 0x000fe20003f0e170 */
[----:B------:R-:W2:Y:S01]  /*0d30*/  LDCU UR10, c[0x0][0x394] ;  /* 0x00007280ff0a77ac */ /* 0x000ea20008000800 */
[----:B------:R-:W-:-:S12]  /*0d40*/  UIADD3 UR7, UPT, UPT, UR5, -0x3, URZ ;  /* 0xfffffffd05077890 */ /* 0x000fd8000fffe0ff */
.L_x_53:
[C---:B------:R-:W-:Y:S01]  /*0d50*/  IMAD R2, R21.reuse, UR6, R0 ;  /* 0x0000000615027c24 */ /* 0x040fe2000f8e0200 */
[C---:B----4-:R-:W-:Y:S01]  /*0d60*/  IADD3 R29, PT, PT, R21.reuse, 0x1, RZ ;  /* 0x00000001151d7810 */ /* 0x050fe20007ffe0ff */
[----:B------:R-:W-:Y:S02]  /*0d70*/  VIADD R27, R21, 0x3 ;  /* 0x00000003151b7836 */ /* 0x000fe40000000000 */
[----:B-1----:R-:W-:Y:S01]  /*0d80*/  IMAD.IADD R4, R3, 0x1, R2 ;  /* 0x0000000103047824 */ /* 0x002fe200078e0202 */
[----:B------:R-:W-:Y:S01]  /*0d90*/  IADD3 R2, PT, PT, R21, 0x2, RZ ;  /* 0x0000000215027810 */ /* 0x000fe20007ffe0ff */
[--C-:B------:R-:W-:Y:S02]  /*0da0*/  IMAD R8, R29, UR6, R0.reuse ;  /* 0x000000061d087c24 */ /* 0x100fe4000f8e0200 */
[--C-:B0-----:R-:W-:Y:S01]  /*0db0*/  IMAD R12, R27, UR6, R0.reuse ;  /* 0x000000061b0c7c24 */ /* 0x101fe2000f8e0200 */
[----:B------:R-:W-:Y:S01]  /*0dc0*/  LEA R4, R4, UR4, 0x4 ;  /* 0x0000000404047c11 */ /* 0x000fe2000f8e20ff */
[--C-:B------:R-:W-:Y:S01]  /*0dd0*/  IMAD R10, R2, UR6, R0.reuse ;  /* 0x00000006020a7c24 */ /* 0x100fe2000f8e0200 */
[----:B------:R-:W-:Y:S01]  /*0de0*/  IADD3 R8, PT, PT, R3, R8, RZ ;  /* 0x0000000803087210 */ /* 0x000fe20007ffe0ff */
[----:B--2---:R-:W-:Y:S01]  /*0df0*/  IMAD R25, R21, UR10, R0 ;  /* 0x0000000a15197c24 */ /* 0x004fe2000f8e0200 */
[C---:B------:R-:W-:Y:S01]  /*0e00*/  IADD3 R12, PT, PT, R3.reuse, R12, RZ ;  /* 0x0000000c030c7210 */ /* 0x040fe20007ffe0ff */
[----:B------:R-:W-:Y:S01]  /*0e10*/  IMAD.IADD R10, R3, 0x1, R10 ;  /* 0x00000001030a7824 */ /* 0x000fe200078e020a */
[----:B------:R-:W-:Y:S01]  /*0e20*/  LEA R8, R8, UR4, 0x4 ;  /* 0x0000000408087c11 */ /* 0x000fe2000f8e20ff */
[----:B------:R-:W0:Y:S01]  /*0e30*/  LDS.128 R4, [R4] ;  /* 0x0000000004047984 */ /* 0x000e220000000c00 */
[----:B------:R-:W-:Y:S01]  /*0e40*/  LEA R16, R12, UR4, 0x4 ;  /* 0x000000040c107c11 */ /* 0x000fe2000f8e20ff */
[----:B-----5:R-:W-:Y:S01]  /*0e50*/  IMAD.WIDE R24, R25, 0x10, R22 ;  /* 0x0000001019187825 */ /* 0x020fe200078e0216 */
[----:B------:R-:W-:-:S02]  /*0e60*/  LEA R13, R10, UR4, 0x4 ;  /* 0x000000040a0d7c11 */ /* 0x000fc4000f8e20ff */
[----:B------:R-:W1:Y:S01]  /*0e70*/  LDS.128 R8, [R8] ;  /* 0x0000000008087984 */ /* 0x000e620000000c00 */
[--C-:B------:R-:W-:Y:S02]  /*0e80*/  IMAD R29, R29, UR10, R0.reuse ;  /* 0x0000000a1d1d7c24 */ /* 0x100fe4000f8e0200 */
[--C-:B------:R-:W-:Y:S01]  /*0e90*/  IMAD R28, R2, UR10, R0.reuse ;  /* 0x0000000a021c7c24 */ /* 0x100fe2000f8e0200 */
[----:B------:R-:W2:Y:S01]  /*0ea0*/  LDS.128 R12, [R13] ;  /* 0x000000000d0c7984 */ /* 0x000ea20000000c00 */
[----:B------:R-:W-:Y:S02]  /*0eb0*/  IMAD R2, R27, UR10, R0 ;  /* 0x0000000a1b027c24 */ /* 0x000fe4000f8e0200 */
[--C-:B------:R-:W-:Y:S01]  /*0ec0*/  IMAD.WIDE R26, R29, 0x10, R22.reuse ;  /* 0x000000101d1a7825 */ /* 0x100fe200078e0216 */
[----:B------:R-:W3:Y:S03]  /*0ed0*/  LDS.128 R16, [R16] ;  /* 0x0000000010107984 */ /* 0x000ee60000000c00 */
[----:B------:R-:W-:-:S04]  /*0ee0*/  IMAD.WIDE R28, R28, 0x10, R22 ;  /* 0x000000101c1c7825 */ /* 0x000fc800078e0216 */
[----:B------:R-:W-:-:S05]  /*0ef0*/  VIADD R21, R21, 0x4 ;  /* 0x0000000415157836 */ /* 0x000fca0000000000 */
[----:B------:R-:W-:Y:S01]  /*0f00*/  ISETP.GE.AND P1, PT, R21, UR7, PT ;  /* 0x0000000715007c0c */ /* 0x000fe2000bf26270 */
[----:B0-----:R0:W-:Y:S04]  /*0f10*/  STG.E.128 desc[UR8][R24.64], R4 ;  /* 0x0000000418007986 */ /* 0x0011e8000c101d08 */
[----:B-1----:R4:W-:Y:S04]  /*0f20*/  STG.E.128 desc[UR8][R26.64], R8 ;  /* 0x000000081a007986 */ /* 0x0029e8000c101d08 */
[----:B--2---:R4:W-:Y:S01]  /*0f30*/  STG.E.128 desc[UR8][R28.64], R12 ;  /* 0x0000000c1c007986 */ /* 0x0049e2000c101d08 */
[----:B0-----:R-:W-:-:S05]  /*0f40*/  IMAD.WIDE R4, R2, 0x10, R22 ;  /* 0x0000001002047825 */ /* 0x001fca00078e0216 */
[----:B---3--:R4:W-:Y:S01]  /*0f50*/  STG.E.128 desc[UR8][R4.64], R16 ;  /* 0x0000001004007986 */ /* 0x0089e2000c101d08 */
[----:B------:R-:W-:Y:S05]  /*0f60*/  @!P1 BRA `(.L_x_53) ;  /* 0xfffffffc00789947 */ /* 0x000fea000383ffff */
.L_x_52:
[----:B------:R-:W-:-:S04]  /*0f70*/  IADD3 R2, PT, PT, -R21, UR5, RZ ;  /* 0x0000000515027c10 */ /* 0x000fc8000fffe1ff */
[----:B------:R-:W-:-:S13]  /*0f80*/  ISETP.GT.AND P1, PT, R2, 0x1, PT ;  /* 0x000000010200780c */ /* 0x000fda0003f24270 */
[----:B------:R-:W-:Y:S05]  /*0f90*/  @!P1 BRA `(.L_x_54) ;  /* 0x0000000000489947 */ /* 0x000fea0003800000 */
[C---:B0---4-:R-:W-:Y:S01]  /*0fa0*/  IADD3 R15, PT, PT, R21.reuse, 0x1, RZ ;  /* 0x00000001150f7810 */ /* 0x051fe20007ffe0ff */
[--C-:B------:R-:W-:Y:S01]  /*0fb0*/  IMAD R2, R21, UR6, R0.reuse ;  /* 0x0000000615027c24 */ /* 0x100fe2000f8e0200 */
[----:B------:R-:W0:Y:S01]  /*0fc0*/  LDCU UR7, c[0x0][0x394] ;  /* 0x00007280ff0777ac */ /* 0x000e220008000800 */
[----:B------:R-:W-:Y:S02]  /*0fd0*/  PLOP3.LUT P0, PT, PT, PT, PT, 0x8, 0x80 ;  /* 0x000000000080781c */ /* 0x000fe40003f0e170 */
[----:B-1----:R-:W-:Y:S02]  /*0fe0*/  IMAD R4, R15, UR6, R0 ;  /* 0x000000060f047c24 */ /* 0x002fe4000f8e0200 */
[----:B------:R-:W-:-:S03]  /*0ff0*/  IMAD.IADD R2, R3, 0x1, R2 ;  /* 0x0000000103027824 */ /* 0x000fc600078e0202 */
[----:B------:R-:W-:Y:S02]  /*1000*/  IADD3 R4, PT, PT, R3, R4, RZ ;  /* 0x0000000403047210 */ /* 0x000fe40007ffe0ff */
        /* <DEDUP_REMOVED lines=11> */
.L_x_54:
[----:B------:R-:W-:-:S13]  /*10c0*/  ISETP.LT.OR P0, PT, R21, UR5, P0 ;  /* 0x0000000515007c0c */ /* 0x000fda0008701670 */
[----:B------:R-:W-:Y:S05]  /*10d0*/  @!P0 EXIT ;  /* 0x000000000000894d */ /* 0x000fea0003800000 */
[----:B------:R-:W-:Y:S01]  /*10e0*/  IMAD R2, R21, UR6, R0 ;  /* 0x0000000615027c24 */ /* 0x000fe2000f8e0200 */
[----:B------:R-:W3:Y:S04]  /*10f0*/  LDCU UR5, c[0x0][0x394] ;  /* 0x00007280ff0577ac */ /* 0x000ee80008000800 */
[----:B------:R-:W-:-:S04]  /*1100*/  IADD3 R2, PT, PT, R3, R2, RZ ;  /* 0x0000000203027210 */ /* 0x000fc80007ffe0ff */
[----:B-12-4-:R-:W-:-:S06]  /*1110*/  LEA R4, R2, UR4, 0x4 ;  /* 0x0000000402047c11 */ /* 0x016fcc000f8e20ff */
[----:B------:R-:W1:Y:S01]  /*1120*/  LDS.128 R4, [R4] ;  /* 0x0000000004047984 */ /* 0x000e620000000c00 */
[----:B---3--:R-:W-:-:S04]  /*1130*/  IMAD R21, R21, UR5, R0 ;  /* 0x0000000515157c24 */ /* 0x008fc8000f8e0200 */
[----:B-----5:R-:W-:-:S05]  /*1140*/  IMAD.WIDE R22, R21, 0x10, R22 ;  /* 0x0000001015167825 */ /* 0x020fca00078e0216 */
[----:B-1----:R-:W-:Y:S01]  /*1150*/  STG.E.128 desc[UR8][R22.64], R4 ;  /* 0x0000000416007986 */ /* 0x002fe2000c101d08 */
[----:B------:R-:W-:Y:S05]  /*1160*/  EXIT ;  /* 0x000000000000794d */ /* 0x000fea0003800000 */
        .weak           $__internal_1_$__cuda_sm20_dblrcp_rn_slowpath_v3
        .type           $__internal_1_$__cuda_sm20_dblrcp_rn_slowpath_v3,@function
        .size           $__internal_1_$__cuda_sm20_dblrcp_rn_slowpath_v3,(.L_x_117 - $__internal_1_$__cuda_sm20_dblrcp_rn_slowpath_v3)
$__internal_1_$__cuda_sm20_dblrcp_rn_slowpath_v3:
[----:B------:R-:W-:Y:S01]  /*1170*/  DSETP.GTU.AND P0, PT, |R10|, +INF , PT ;  /* 0x7ff000000a00742a */ /* 0x000fe20003f0c200 */
[----:B------:R-:W-:-:S13]  /*1180*/  BSSY.RECONVERGENT B2, `(.L_x_55) ;  /* 0x0000022000027945 */ /* 0x000fda0003800200 */
[----:B------:R-:W-:Y:S05]  /*1190*/  @P0 BRA `(.L_x_56) ;  /* 0x0000000000780947 */ /* 0x000fea0003800000 */
[----:B------:R-:W-:-:S05]  /*11a0*/  LOP3.LUT R15, R11, 0x7fffffff, RZ, 0xc0, !PT ;  /* 0x7fffffff0b0f7812 */ /* 0x000fca00078ec0ff */
[----:B------:R-:W-:-:S05]  /*11b0*/  VIADD R12, R15, 0xffffffff ;  /* 0xffffffff0f0c7836 */ /* 0x000fca0000000000 */
[----:B------:R-:W-:-:S13]  /*11c0*/  ISETP.GE.U32.AND P0, PT, R12, 0x7fefffff, PT ;  /* 0x7fefffff0c00780c */ /* 0x000fda0003f06070 */
[----:B------:R-:W-:Y:S02]  /*11d0*/  @P0 LOP3.LUT R13, R11, 0x7ff00000, RZ, 0x3c, !PT ;  /* 0x7ff000000b0d0812 */ /* 0x000fe400078e3cff */
[----:B------:R-:W-:Y:S01]  /*11e0*/  @P0 MOV R12, RZ ;  /* 0x000000ff000c0202 */ /* 0x000fe20000000f00 */
[----:B------:R-:W-:Y:S06]  /*11f0*/  @P0 BRA `(.L_x_57) ;  /* 0x0000000000680947 */ /* 0x000fec0003800000 */
[----:B------:R-:W-:-:S13]  /*1200*/  ISETP.GE.U32.AND P0, PT, R15, 0x1000001, PT ;  /* 0x010000010f00780c */ /* 0x000fda0003f06070 */
[----:B------:R-:W-:Y:S05]  /*1210*/  @!P0 BRA `(.L_x_58) ;  /* 0x0000000000348947 */ /* 0x000fea0003800000 */
[----:B------:R-:W-:Y:S01]  /*1220*/  VIADD R13, R11, 0xc0200000 ;  /* 0xc02000000b0d7836 */ /* 0x000fe20000000000 */
[----:B------:R-:W-:-:S03]  /*1230*/  MOV R12, R10 ;  /* 0x0000000a000c7202 */ /* 0x000fc60000000f00 */
        /* <DEDUP_REMOVED lines=11> */
.L_x_58:
[----:B------:R-:W-:-:S06]  /*12f0*/  DMUL R10, R10, 8.11296384146066816958e+31 ;  /* 0x469000000a0a7828 */ /* 0x000fcc0000000000 */
        /* <DEDUP_REMOVED lines=8> */
.L_x_56:
[----:B------:R-:W-:Y:S01]  /*1380*/  LOP3.LUT R13, R11, 0x80000, RZ, 0xfc, !PT ;  /* 0x000800000b0d7812 */ /* 0x000fe200078efcff */
[----:B------:R-:W-:-:S07]  /*1390*/  IMAD.MOV.U32 R12, RZ, RZ, R10 ;  /* 0x000000ffff0c7224 */ /* 0x000fce00078e000a */
.L_x_57:
[----:B------:R-:W-:Y:S05]  /*13a0*/  BSYNC.RECONVERGENT B2 ;  /* 0x0000000000027941 */ /* 0x000fea0003800200 */
.L_x_55:
[----:B------:R-:W-:-:S04]  /*13b0*/  MOV R27, 0x0 ;  /* 0x00000000001b7802 */ /* 0x000fc80000000f00 */
[----:B------:R-:W-:Y:S05]  /*13c0*/  RET.REL.NODEC R26 `(_Z16getrf_kernelWarpI7double2dLb0EEv14cublasLuParamsPPT_) ;  /* 0xffffffec1a0c7950 */ /* 0x000fea0003c3ffff */
.L_x_59:
        /* <DEDUP_REMOVED lines=11> */
.L_x_117:


//--------------------- .text._Z16getrf_kernelWarpIddLb1EEv14cublasLuParamsPPT_ --------------------------
	.section	.text._Z16getrf_kernelWarpIddLb1EEv14cublasLuParamsPPT_,"ax",@progbits
	.align	128
        .global         _Z16getrf_kernelWarpIddLb1EEv14cublasLuParamsPPT_
        .type           _Z16getrf_kernelWarpIddLb1EEv14cublasLuParamsPPT_,@function
        .size           _Z16getrf_kernelWarpIddLb1EEv14cublasLuParamsPPT_,(.L_x_118 - _Z16getrf_kernelWarpIddLb1EEv14cublasLuParamsPPT_)
        .other          _Z16getrf_kernelWarpIddLb1EEv14cublasLuParamsPPT_,@"STO_CUDA_ENTRY STV_DEFAULT"
_Z16getrf_kernelWarpIddLb1EEv14cublasLuParamsPPT_:
.text._Z16getrf_kernelWarpIddLb1EEv14cublasLuParamsPPT_:
        /* <DEDUP_REMOVED lines=18> */
[----:B---3--:R-:W-:Y:S01]  /*0120*/  MOV R0, UR7 ;  /* 0x0000000700007c02 */ /* 0x008fe20008000f00 */
[----:B------:R-:W-:Y:S02]  /*0130*/  BSSY.RECONVERGENT B0, `(.L_x_60) ;  /* 0x0000058000007945 */ /* 0x000fe40003800200 */
[----:B------:R-:W-:Y:S01]  /*0140*/  VIADD R4, R22, UR4 ;  /* 0x0000000416047c36 */ /* 0x000fe20008000000 */
[C---:B------:R-:W-:Y:S01]  /*0150*/  ISETP.GT.AND P0, PT, R0.reuse, RZ, PT ;  /* 0x000000ff0000720c */ /* 0x040fe20003f04270 */
[----:B------:R-:W-:-:S02]  /*0160*/  IMAD R8, R0, R0, R0 ;  /* 0x0000000000087224 */ /* 0x000fc400078e0200 */
[C---:B--2---:R-:W-:Y:S01]  /*0170*/  IMAD.IADD R6, R3.reuse, 0x1, R4 ;  /* 0x0000000103067824 */ /* 0x044fe200078e0204 */
[----:B------:R-:W-:Y:S01]  /*0180*/  ISETP.LT.AND P0, PT, R3, R0, P0 ;  /* 0x000000000300720c */ /* 0x000fe20000701270 */
[----:B------:R-:W-:Y:S02]  /*0190*/  IMAD R8, R8, R5, UR4 ;  /* 0x0000000408087e24 */ /* 0x000fe4000f8e0205 */
[----:B------:R-:W-:Y:S01]  /*01a0*/  VIADD R10, R0, 0x1 ;  /* 0x00000001000a7836 */ /* 0x000fe20000000000 */
[----:B0-----:R-:W-:Y:S02]  /*01b0*/  ULEA UR5, UR6, UR5, 0x18 ;  /* 0x0000000506057291 */ /* 0x001fe4000f8ec0ff */
[----:B------:R-:W-:-:S04]  /*01c0*/  UIADD3 UR6, UPT, UPT, UR4, UR4, URZ ;  /* 0x0000000404067290 */ /* 0x000fc8000fffe0ff */
[----:B------:R-:W-:Y:S01]  /*01d0*/  LEA R6, R6, UR5, 0x2 ;  /* 0x0000000506067c11 */ /* 0x000fe2000f8e10ff */
[----:B------:R-:W-:Y:S02]  /*01e0*/  ULEA UR6, UR6, UR5, 0x2 ;  /* 0x0000000506067291 */ /* 0x000fe4000f8e10ff */
[----:B------:R-:W-:Y:S02]  /*01f0*/  LEA R5, R22, UR5, 0x2 ;  /* 0x0000000516057c11 */ /* 0x000fe4000f8e10ff */
[----:B------:R0:W-:Y:S01]  /*0200*/  STS [R6], R3 ;  /* 0x0000000306007388 */ /* 0x0001e20000000800 */
[----:B------:R-:W-:Y:S07]  /*0210*/  @!P0 BRA `(.L_x_61) ;  /* 0x0000000400248947 */ /* 0x000fee0003800000 */
[----:B------:R-:W-:Y:S01]  /*0220*/  UMOV UR4, URZ ;  /* 0x000000ff00047c82 */ /* 0x000fe20008000000 */
[----:B------:R-:W-:Y:S01]  /*0230*/  PLOP3.LUT P0, PT, PT, PT, PT, 0x80, 0x8 ;  /* 0x000000000008781c */ /* 0x000fe20003f0f070 */
[----:B------:R-:W-:-:S05]  /*0240*/  VIADD R7, R0, -UR4 ;  /* 0x8000000400077c36 */ /* 0x000fca0008000000 */
[----:B------:R-:W-:-:S13]  /*0250*/  ISETP.GT.AND P1, PT, R7, 0x3, PT ;  /* 0x000000030700780c */ /* 0x000fda0003f24270 */
[----:B------:R-:W-:Y:S05]  /*0260*/  @!P1 BRA `(.L_x_62) ;  /* 0x0000000000949947 */ /* 0x000fea0003800000 */
[----:B------:R-:W1:Y:S01]  /*0270*/  LDC R24, c[0x0][0x394] ;  /* 0x0000e500ff187b82 */ /* 0x000e620000000800 */
[----:B------:R-:W-:Y:S02]  /*0280*/  PLOP3.LUT P0, PT, PT, PT, PT, 0x8, 0x80 ;  /* 0x000000000080781c */ /* 0x000fe40003f0e170 */
[----:B------:R-:W-:-:S11]  /*0290*/  IADD3 R7, PT, PT, R0, -0x3, RZ ;  /* 0xfffffffd00077810 */ /* 0x000fd60007ffe0ff */
.L_x_63:
[----:B------:R-:W-:Y:S02]  /*02a0*/  UIADD3 UR7, UPT, UPT, UR4, 0x1, URZ ;  /* 0x0000000104077890 */ /* 0x000fe4000fffe0ff */
[----:B-12---:R-:W-:Y:S01]  /*02b0*/  IMAD R15, R24, UR4, R3 ;  /* 0x00000004180f7c24 */ /* 0x006fe2000f8e0203 */
[----:B------:R-:W-:Y:S02]  /*02c0*/  UIADD3 UR10, UPT, UPT, UR4, 0x2, URZ ;  /* 0x00000002040a7890 */ /* 0x000fe4000fffe0ff */
[----:B------:R-:W-:Y:S01]  /*02d0*/  UIADD3 UR11, UPT, UPT, UR4, 0x3, URZ ;  /* 0x00000003040b7890 */ /* 0x000fe2000fffe0ff */
[----:B-----5:R-:W-:-:S04]  /*02e0*/  IMAD.WIDE R14, R15, 0x8, R12 ;  /* 0x000000080f0e7825 */ /* 0x020fc800078e020c */
[C-C-:B------:R-:W-:Y:S02]  /*02f0*/  IMAD R21, R24.reuse, UR7, R3.reuse ;  /* 0x0000000718157c24 */ /* 0x140fe4000f8e0203 */
[C-C-:B------:R-:W-:Y:S01]  /*0300*/  IMAD R19, R24.reuse, UR10, R3.reuse ;  /* 0x0000000a18137c24 */ /* 0x140fe2000f8e0203 */
[----:B------:R-:W2:Y:S01]  /*0310*/  LDG.E.64 R14, desc[UR8][R14.64] ;  /* 0x000000080e0e7981 */ /* 0x000ea2000c1e1b00 */
[----:B------:R-:W-:Y:S02]  /*0320*/  IMAD R17, R24, UR11, R3 ;  /* 0x0000000b18117c24 */ /* 0x000fe4000f8e0203 */
[----:B------:R-:W-:-:S04]  /*0330*/  IMAD.WIDE R20, R21, 0x8, R12 ;  /* 0x0000000815147825 */ /* 0x000fc800078e020c */
[--C-:B------:R-:W-:Y:S02]  /*0340*/  IMAD.WIDE R18, R19, 0x8, R12.reuse ;  /* 0x0000000813127825 */ /* 0x100fe400078e020c */
[----:B------:R-:W3:Y:S02]  /*0350*/  LDG.E.64 R20, desc[UR8][R20.64] ;  /* 0x0000000814147981 */ /* 0x000ee4000c1e1b00 */
[----:B------:R-:W-:Y:S02]  /*0360*/  IMAD.WIDE R16, R17, 0x8, R12 ;  /* 0x0000000811107825 */ /* 0x000fe400078e020c */
[----:B------:R-:W4:Y:S04]  /*0370*/  LDG.E.64 R18, desc[UR8][R18.64] ;  /* 0x0000000812127981 */ /* 0x000f28000c1e1b00 */
[----:B------:R-:W4:Y:S01]  /*0380*/  LDG.E.64 R16, desc[UR8][R16.64] ;  /* 0x0000000810107981 */ /* 0x000f22000c1e1b00 */
[----:B------:R-:W-:-:S02]  /*0390*/  IMAD R9, R10, UR4, R3 ;  /* 0x000000040a097c24 */ /* 0x000fc4000f8e0203 */
[C-C-:B------:R-:W-:Y:S02]  /*03a0*/  IMAD R11, R10.reuse, UR7, R3.reuse ;  /* 0x000000070a0b7c24 */ /* 0x140fe4000f8e0203 */
[C-C-:B------:R-:W-:Y:S02]  /*03b0*/  IMAD R23, R10.reuse, UR10, R3.reuse ;  /* 0x0000000a0a177c24 */ /* 0x140fe4000f8e0203 */
[----:B------:R-:W-:Y:S02]  /*03c0*/  IMAD R25, R10, UR11, R3 ;  /* 0x0000000b0a197c24 */ /* 0x000fe4000f8e0203 */
[--C-:B------:R-:W-:Y:S02]  /*03d0*/  IMAD.IADD R27, R9, 0x1, R8.reuse ;  /* 0x00000001091b7824 */ /* 0x100fe400078e0208 */
[--C-:B------:R-:W-:Y:S01]  /*03e0*/  IMAD.IADD R26, R11, 0x1, R8.reuse ;  /* 0x000000010b1a7824 */ /* 0x100fe200078e0208 */
[----:B------:R-:W-:Y:S01]  /*03f0*/  IADD3 R11, PT, PT, R23, R8, RZ ;  /* 0x00000008170b7210 */ /* 0x000fe20007ffe0ff */
[----:B------:R-:W-:Y:S01]  /*0400*/  IMAD.IADD R9, R25, 0x1, R8 ;  /* 0x0000000119097824 */ /* 0x000fe200078e0208 */
[----:B------:R-:W-:-:S02]  /*0410*/  LEA R25, R27, UR6, 0x3 ;  /* 0x000000061b197c11 */ /* 0x000fc4000f8e18ff */
[----:B------:R-:W-:Y:S02]  /*0420*/  LEA R23, R26, UR6, 0x3 ;  /* 0x000000061a177c11 */ /* 0x000fe4000f8e18ff */
[----:B------:R-:W-:Y:S02]  /*0430*/  LEA R11, R11, UR6, 0x3 ;  /* 0x000000060b0b7c11 */ /* 0x000fe4000f8e18ff */
[----:B------:R-:W-:Y:S01]  /*0440*/  LEA R9, R9, UR6, 0x3 ;  /* 0x0000000609097c11 */ /* 0x000fe2000f8e18ff */
[----:B------:R-:W-:-:S06]  /*0450*/  UIADD3 UR4, UPT, UPT, UR4, 0x4, URZ ;  /* 0x0000000404047890 */ /* 0x000fcc000fffe0ff */
[----:B------:R-:W-:Y:S01]  /*0460*/  ISETP.LE.AND P1, PT, R7, UR4, PT ;  /* 0x0000000407007c0c */ /* 0x000fe2000bf23270 */
[----:B--2---:R2:W-:Y:S04]  /*0470*/  STS.64 [R25], R14 ;  /* 0x0000000e19007388 */ /* 0x0045e80000000a00 */
[----:B---3--:R2:W-:Y:S04]  /*0480*/  STS.64 [R23], R20 ;  /* 0x0000001417007388 */ /* 0x0085e80000000a00 */
[----:B----4-:R2:W-:Y:S04]  /*0490*/  STS.64 [R11], R18 ;  /* 0x000000120b007388 */ /* 0x0105e80000000a00 */
[----:B------:R2:W-:Y:S01]  /*04a0*/  STS.64 [R9], R16 ;  /* 0x0000001009007388 */ /* 0x0005e20000000a00 */
[----:B------:R-:W-:Y:S05]  /*04b0*/  @!P1 BRA `(.L_x_63) ;  /* 0xfffffffc00789947 */ /* 0x000fea000383ffff */
.L_x_62:
[----:B------:R-:W-:-:S05]  /*04c0*/  VIADD R7, R0, -UR4 ;  /* 0x8000000400077c36 */ /* 0x000fca0008000000 */
        /* <DEDUP_REMOVED lines=8> */
[----:B------:R-:W2:Y:S04]  /*0550*/  LDG.E.64 R14, desc[UR8][R14.64] ;  /* 0x000000080e0e7981 */ /* 0x000ea8000c1e1b00 */
[----:B------:R-:W3:Y:S01]  /*0560*/  LDG.E.64 R16, desc[UR8][R16.64] ;  /* 0x0000000810107981 */ /* 0x000ee2000c1e1b00 */
[C-C-:B------:R-:W-:Y:S01]  /*0570*/  IMAD R7, R10.reuse, UR4, R3.reuse ;  /* 0x000000040a077c24 */ /* 0x140fe2000f8e0203 */
[----:B------:R-:W-:Y:S01]  /*0580*/  PLOP3.LUT P0, PT, PT, PT, PT, 0x8, 0x80 ;  /* 0x000000000080781c */ /* 0x000fe20003f0e170 */
[----:B------:R-:W-:Y:S01]  /*0590*/  IMAD R9, R10, UR7, R3 ;  /* 0x000000070a097c24 */ /* 0x000fe2000f8e0203 */
[----:B------:R-:W-:-:S02]  /*05a0*/  UIADD3 UR4, UPT, UPT, UR4, 0x2, URZ ;  /* 0x0000000204047890 */ /* 0x000fc4000fffe0ff */
[----:B------:R-:W-:Y:S01]  /*05b0*/  IADD3 R11, PT, PT, R7, R8, RZ ;  /* 0x00000008070b7210 */ /* 0x000fe20007ffe0ff */
[----:B------:R-:W-:-:S03]  /*05c0*/  IMAD.IADD R7, R9, 0x1, R8 ;  /* 0x0000000109077824 */ /* 0x000fc600078e0208 */
[----:B------:R-:W-:Y:S02]  /*05d0*/  LEA R9, R11, UR6, 0x3 ;  /* 0x000000060b097c11 */ /* 0x000fe4000f8e18ff */
[----:B------:R-:W-:-:S03]  /*05e0*/  LEA R7, R7, UR6, 0x3 ;  /* 0x0000000607077c11 */ /* 0x000fc6000f8e18ff */
[----:B--2---:R1:W-:Y:S04]  /*05f0*/  STS.64 [R9], R14 ;  /* 0x0000000e09007388 */ /* 0x0043e80000000a00 */
[----:B---3--:R1:W-:Y:S02]  /*0600*/  STS.64 [R7], R16 ;  /* 0x0000001007007388 */ /* 0x0083e40000000a00 */
.L_x_64:
[----:B------:R-:W-:-:S13]  /*0610*/  ISETP.GT.OR P0, PT, R0, UR4, P0 ;  /* 0x0000000400007c0c */ /* 0x000fda0008704670 */
[----:B------:R-:W-:Y:S05]  /*0620*/  @!P0 BRA `(.L_x_61) ;  /* 0x0000000000208947 */ /* 0x000fea0003800000 */
[----:B-12---:R-:W1:Y:S02]  /*0630*/  LDC R14, c[0x0][0x394] ;  /* 0x0000e500ff0e7b82 */ /* 0x006e640000000800 */
[----:B-1----:R-:W-:-:S04]  /*0640*/  IMAD R15, R14, UR4, R3 ;  /* 0x000000040e0f7c24 */ /* 0x002fc8000f8e0203 */
[----:B-----5:R-:W-:-:S06]  /*0650*/  IMAD.WIDE R14, R15, 0x8, R12 ;  /* 0x000000080f0e7825 */ /* 0x020fcc00078e020c */
[----:B------:R-:W2:Y:S01]  /*0660*/  LDG.E.64 R14, desc[UR8][R14.64] ;  /* 0x000000080e0e7981 */ /* 0x000ea2000c1e1b00 */
[----:B------:R-:W-:-:S04]  /*0670*/  IMAD R7, R10, UR4, R3 ;  /* 0x000000040a077c24 */ /* 0x000fc8000f8e0203 */
[----:B------:R-:W-:-:S05]  /*0680*/  IMAD.IADD R7, R7, 0x1, R8 ;  /* 0x0000000107077824 */ /* 0x000fca00078e0208 */
[----:B------:R-:W-:-:S05]  /*0690*/  LEA R7, R7, UR6, 0x3 ;  /* 0x0000000607077c11 */ /* 0x000fca000f8e18ff */
[----:B--2---:R3:W-:Y:S02]  /*06a0*/  STS.64 [R7], R14 ;  /* 0x0000000e07007388 */ /* 0x0047e40000000a00 */
.L_x_61:
[----:B------:R-:W-:Y:S05]  /*06b0*/  BSYNC.RECONVERGENT B0 ;  /* 0x0000000000007941 */ /* 0x000fea0003800200 */
.L_x_60:
[----:B------:R-:W-:Y:S01]  /*06c0*/  ISETP.GE.AND P1, PT, R0, 0x1, PT ;  /* 0x000000010000780c */ /* 0x000fe20003f26270 */
[----:B--2---:R-:W-:-:S12]  /*06d0*/  HFMA2 R11, -RZ, RZ, 0, 0 ;  /* 0x00000000ff0b7431 */ /* 0x004fd800000001ff */
[----:B------:R-:W-:Y:S05]  /*06e0*/  @!P1 BRA `(.L_x_65) ;  /* 0x0000000800689947 */ /* 0x000fea0003800000 */
[C---:B------:R-:W-:Y:S01]  /*06f0*/  IMAD.IADD R23, R22.reuse, 0x1, R3 ;  /* 0x0000000116177824 */ /* 0x040fe200078e0203 */
[----:B-1-3--:R-:W-:Y:S01]  /*0700*/  LEA R7, R22, UR6, 0x3 ;  /* 0x0000000616077c11 */ /* 0x00afe2000f8e18ff */
[----:B------:R-:W-:Y:S01]  /*0710*/  BSSY.RECONVERGENT B0, `(.L_x_65) ;  /* 0x0000097000007945 */ /* 0x000fe20003800200 */
[----:B------:R-:W-:Y:S02]  /*0720*/  IMAD R9, R10, R3, RZ ;  /* 0x000000030a097224 */ /* 0x000fe400078e02ff */
[C---:B------:R-:W-:Y:S01]  /*0730*/  LEA R22, R23.reuse, UR6, 0x3 ;  /* 0x0000000617167c11 */ /* 0x040fe2000f8e18ff */
[----:B------:R-:W-:Y:S01]  /*0740*/  IMAD.MOV.U32 R11, RZ, RZ, RZ ;  /* 0x000000ffff0b7224 */ /* 0x000fe200078e00ff */
[----:B------:R-:W-:-:S07]  /*0750*/  LEA R23, R23, UR5, 0x2 ;  /* 0x0000000517177c11 */ /* 0x000fce000f8e10ff */
.L_x_82:
[----:B-1----:R-:W1:Y:S01]  /*0760*/  LDCU UR4, c[0x0][0x390] ;  /* 0x00007200ff0477ac */ /* 0x002e620008000800 */
[C---:B------:R-:W-:Y:S02]  /*0770*/  IADD3 R18, PT, PT, R3.reuse, R11, RZ ;  /* 0x0000000b03127210 */ /* 0x040fe40007ffe0ff */
[----:B------:R-:W-:Y:S02]  /*0780*/  CS2R R16, SRZ ;  /* 0x0000000000107805 */ /* 0x000fe4000001ff00 */
[C---:B------:R-:W-:Y:S01]  /*0790*/  ISETP.GT.AND P0, PT, R3.reuse, 0xf, PT ;  /* 0x0000000f0300780c */ /* 0x040fe20003f04270 */
[----:B------:R-:W-:Y:S01]  /*07a0*/  BSSY.RECONVERGENT B1, `(.L_x_66) ;  /* 0x0000018000017945 */ /* 0x000fe20003800200 */
[C---:B------:R-:W-:Y:S02]  /*07b0*/  ISETP.GT.AND P2, PT, R3.reuse, 0x7, PT ;  /* 0x000000070300780c */ /* 0x040fe40003f44270 */
[C---:B------:R-:W-:Y:S02]  /*07c0*/  ISETP.GT.AND P4, PT, R3.reuse, 0x1, PT ;  /* 0x000000010300780c */ /* 0x040fe40003f84270 */
[----:B------:R-:W-:Y:S01]  /*07d0*/  ISETP.GT.AND P5, PT, R3, RZ, PT ;  /* 0x000000ff0300720c */ /* 0x000fe20003fa4270 */
[----:B-1----:R-:W-:-:S05]  /*07e0*/  IMAD.U32 R0, RZ, RZ, UR4 ;  /* 0x00000004ff007e24 */ /* 0x002fca000f8e00ff */
[----:B------:R-:W-:-:S13]  /*07f0*/  ISETP.GE.AND P3, PT, R18, R0, PT ;  /* 0x000000001200720c */ /* 0x000fda0003f66270 */
[----:B------:R-:W-:-:S04]  /*0800*/  @!P3 IMAD R15, R10, R11, R18 ;  /* 0x0000000b0a0fb224 */ /* 0x000fc800078e0212 */
[----:B------:R-:W-:-:S05]  /*0810*/  @!P3 IMAD.IADD R14, R15, 0x1, R8 ;  /* 0x000000010f0eb824 */ /* 0x000fca00078e0208 */
[----:B------:R-:W-:-:S06]  /*0820*/  @!P3 LEA R14, R14, UR6, 0x3 ;  /* 0x000000060e0ebc11 */ /* 0x000fcc000f8e18ff */
[----:B------:R-:W1:Y:S02]  /*0830*/  @!P3 LDS.64 R14, [R14] ;  /* 0x000000000e0eb984 */ /* 0x000e640000000a00 */
[----:B-1----:R-:W-:Y:S01]  /*0840*/  @!P3 DADD R16, -RZ, |R14| ;  /* 0x00000000ff10b229 */ /* 0x002fe2000000050e */
[----:B------:R-:W-:-:S06]  /*0850*/  ISETP.GT.AND P3, PT, R3, 0x3, PT ;  /* 0x000000030300780c */ /* 0x000fcc0003f64270 */
[----:B------:R1:W-:Y:S04]  /*0860*/  STS.64 [R22], R16 ;  /* 0x0000001016007388 */ /* 0x0003e80000000a00 */
[----:B------:R1:W-:Y:S01]  /*0870*/  STS [R23], R18 ;  /* 0x0000001217007388 */ /* 0x0003e20000000800 */
[----:B------:R-:W-:Y:S05]  /*0880*/  @P0 BRA `(.L_x_67) ;  /* 0x0000000000240947 */ /* 0x000fea0003800000 */
[----:B------:R-:W2:Y:S04]  /*0890*/  LDS R20, [R23+0x40] ;  /* 0x0000400017147984 */ /* 0x000ea80000000800 */
[----:B-1----:R-:W-:Y:S04]  /*08a0*/  LDS.64 R16, [R22] ;  /* 0x0000000016107984 */ /* 0x002fe80000000a00 */
[----:B------:R-:W1:Y:S01]  /*08b0*/  LDS.64 R14, [R22+0x80] ;  /* 0x00008000160e7984 */ /* 0x000e620000000a00 */
[----:B--2---:R-:W-:-:S13]  /*08c0*/  ISETP.GT.AND P0, PT, R18, R20, PT ;  /* 0x000000141200720c */ /* 0x004fda0003f04270 */
[----:B-1----:R-:W-:-:S06]  /*08d0*/  DSETP.NEU.OR P0, PT, R16, R14, !P0 ;  /* 0x0000000e1000722a */ /* 0x002fcc000470d400 */
[----:B------:R-:W-:-:S14]  /*08e0*/  DSETP.GEU.AND P0, PT, R16, R14, P0 ;  /* 0x0000000e1000722a */ /* 0x000fdc000070e000 */
[----:B------:R2:W-:Y:S01]  /*08f0*/  @!P0 STS.64 [R22], R14 ;  /* 0x0000000e16008388 */ /* 0x0005e20000000a00 */
[----:B------:R-:W-:-:S03]  /*0900*/  @!P0 MOV R18, R20 ;  /* 0x0000001400128202 */ /* 0x000fc60000000f00 */
[----:B------:R2:W-:Y:S04]  /*0910*/  @!P0 STS [R23], R20 ;  /* 0x0000001417008388 */ /* 0x0005e80000000800 */
.L_x_67:
[----:B------:R-:W-:Y:S05]  /*0920*/  BSYNC.RECONVERGENT B1 ;  /* 0x0000000000017941 */ /* 0x000fea0003800200 */
.L_x_66:
[----:B------:R-:W-:Y:S04]  /*0930*/  BSSY.RECONVERGENT B1, `(.L_x_68) ;  /* 0x000000b000017945 */ /* 0x000fe80003800200 */
[----:B------:R-:W-:Y:S05]  /*0940*/  @P2 BRA `(.L_x_69) ;  /* 0x0000000000242947 */ /* 0x000fea0003800000 */
[----:B------:R-:W3:Y:S04]  /*0950*/  LDS R19, [R23+0x20] ;  /* 0x0000200017137984 */ /* 0x000ee80000000800 */
[----:B-1----:R-:W-:Y:S04]  /*0960*/  LDS.64 R16, [R22] ;  /* 0x0000000016107984 */ /* 0x002fe80000000a00 */
[----:B--2---:R-:W1:Y:S01]  /*0970*/  LDS.64 R14, [R22+0x40] ;  /* 0x00004000160e7984 */ /* 0x004e620000000a00 */
[----:B---3--:R-:W-:-:S13]  /*0980*/  ISETP.GT.AND P0, PT, R18, R19, PT ;  /* 0x000000131200720c */ /* 0x008fda0003f04270 */
[----:B-1----:R-:W-:-:S06]  /*0990*/  DSETP.NEU.OR P0, PT, R16, R14, !P0 ;  /* 0x0000000e1000722a */ /* 0x002fcc000470d400 */
[----:B------:R-:W-:-:S14]  /*09a0*/  DSETP.GEU.AND P0, PT, R16, R14, P0 ;  /* 0x0000000e1000722a */ /* 0x000fdc000070e000 */
[----:B------:R3:W-:Y:S01]  /*09b0*/  @!P0 STS.64 [R22], R14 ;  /* 0x0000000e16008388 */ /* 0x0007e20000000a00 */
[----:B------:R-:W-:-:S03]  /*09c0*/  @!P0 IMAD.MOV.U32 R18, RZ, RZ, R19 ;  /* 0x000000ffff128224 */ /* 0x000fc600078e0013 */
[----:B------:R3:W-:Y:S04]  /*09d0*/  @!P0 STS [R23], R19 ;  /* 0x0000001317008388 */ /* 0x0007e80000000800 */
.L_x_69:
[----:B------:R-:W-:Y:S05]  /*09e0*/  BSYNC.RECONVERGENT B1 ;  /* 0x0000000000017941 */ /* 0x000fea0003800200 */
.L_x_68:
[----:B------:R-:W-:Y:S04]  /*09f0*/  BSSY.RECONVERGENT B1, `(.L_x_70) ;  /* 0x000000b000017945 */ /* 0x000fe80003800200 */
[----:B------:R-:W-:Y:S05]  /*0a00*/  @P3 BRA `(.L_x_71) ;  /* 0x0000000000243947 */ /* 0x000fea0003800000 */
[----:B---3--:R-:W3:Y:S04]  /*0a10*/  LDS R19, [R23+0x10] ;  /* 0x0000100017137984 */ /* 0x008ee80000000800 */
        /* <DEDUP_REMOVED lines=8> */
.L_x_71:
[----:B------:R-:W-:Y:S05]  /*0aa0*/  BSYNC.RECONVERGENT B1 ;  /* 0x0000000000017941 */ /* 0x000fea0003800200 */
.L_x_70:
[----:B------:R-:W-:Y:S04]  /*0ab0*/  BSSY.RECONVERGENT B1, `(.L_x_72) ;  /* 0x000000b000017945 */ /* 0x000fe80003800200 */
[----:B------:R-:W-:Y:S05]  /*0ac0*/  @P4 BRA `(.L_x_73) ;  /* 0x0000000000244947 */ /* 0x000fea0003800000 */
[----:B---34-:R-:W3:Y:S04]  /*0ad0*/  LDS R19, [R23+0x8] ;  /* 0x0000080017137984 */ /* 0x018ee80000000800 */
[----:B-1----:R-:W-:Y:S04]  /*0ae0*/  LDS.64 R16, [R22] ;  /* 0x0000000016107984 */ /* 0x002fe80000000a00 */
[----:B--2---:R-:W1:Y:S01]  /*0af0*/  LDS.64 R14, [R22+0x10] ;  /* 0x00001000160e7984 */ /* 0x004e620000000a00 */
[----:B---3--:R-:W-:-:S13]  /*0b00*/  ISETP.GT.AND P0, PT, R18, R19, PT ;  /* 0x000000131200720c */ /* 0x008fda0003f04270 */
[----:B-1----:R-:W-:-:S06]  /*0b10*/  DSETP.NEU.OR P0, PT, R16, R14, !P0 ;  /* 0x0000000e1000722a */ /* 0x002fcc000470d400 */
[----:B------:R-:W-:-:S14]  /*0b20*/  DSETP.GEU.AND P0, PT, R16, R14, P0 ;  /* 0x0000000e1000722a */ /* 0x000fdc000070e000 */
[----:B------:R1:W-:Y:S01]  /*0b30*/  @!P0 STS.64 [R22], R14 ;  /* 0x0000000e16008388 */ /* 0x0003e20000000a00 */
[----:B------:R-:W-:-:S03]  /*0b40*/  @!P0 MOV R18, R19 ;  /* 0x0000001300128202 */ /* 0x000fc60000000f00 */
[----:B------:R1:W-:Y:S04]  /*0b50*/  @!P0 STS [R23], R19 ;  /* 0x0000001317008388 */ /* 0x0003e80000000800 */
.L_x_73:
[----:B------:R-:W-:Y:S05]  /*0b60*/  BSYNC.RECONVERGENT B1 ;  /* 0x0000000000017941 */ /* 0x000fea0003800200 */
.L_x_72:
        /* <DEDUP_REMOVED lines=10> */
.L_x_75:
[----:B------:R-:W-:Y:S05]  /*0c10*/  BSYNC.RECONVERGENT B1 ;  /* 0x0000000000017941 */ /* 0x000fea0003800200 */
.L_x_74:
[----:B--2---:R-:W2:Y:S01]  /*0c20*/  LDS R20, [R5] ;  /* 0x0000000005147984 */ /* 0x004ea20000000800 */
[----:B------:R-:W-:Y:S01]  /*0c30*/  ISETP.GE.AND P2, PT, R3, R0, PT ;  /* 0x000000000300720c */ /* 0x000fe20003f46270 */
[----:B------:R-:W-:-:S05]  /*0c40*/  IMAD.IADD R21, R11, 0x1, R4 ;  /* 0x000000010b157824 */ /* 0x000fca00078e0204 */
[----:B------:R-:W-:-:S07]  /*0c50*/  LEA R21, R21, UR5, 0x2 ;  /* 0x0000000515157c11 */ /* 0x000fce000f8e10ff */
[----:B------:R-:W-:-:S04]  /*0c60*/  @!P2 IADD3 R25, PT, PT, R8, R9, R11 ;  /* 0x000000090819a210 */ /* 0x000fc80007ffe00b */
[----:B------:R-:W-:-:S05]  /*0c70*/  @!P2 LEA R25, R25, UR6, 0x3 ;  /* 0x000000061919ac11 */ /* 0x000fca000f8e18ff */
[----:B-1-34-:R-:W1:Y:S01]  /*0c80*/  @!P2 LDS.64 R14, [R25] ;  /* 0x00000000190ea984 */ /* 0x01ae620000000a00 */
[----:B--2---:R-:W-:-:S04]  /*0c90*/  @!P2 IADD3 R27, PT, PT, R8, R9, R20 ;  /* 0x00000009081ba210 */ /* 0x004fc80007ffe014 */
[----:B------:R-:W-:-:S05]  /*0ca0*/  @!P2 LEA R27, R27, UR6, 0x3 ;  /* 0x000000061b1bac11 */ /* 0x000fca000f8e18ff */
[----:B------:R-:W2:Y:S04]  /*0cb0*/  @!P2 LDS.64 R16, [R27] ;  /* 0x000000001b10a984 */ /* 0x000ea80000000a00 */
[----:B-1----:R-:W-:Y:S04]  /*0cc0*/  @!P2 STS.64 [R27], R14 ;  /* 0x0000000e1b00a388 */ /* 0x002fe80000000a00 */
[----:B--2---:R-:W-:Y:S04]  /*0cd0*/  @!P2 STS.64 [R25], R16 ;  /* 0x000000101900a388 */ /* 0x004fe80000000a00 */
[----:B------:R-:W-:Y:S04]  /*0ce0*/  STS [R21], R20 ;  /* 0x0000001415007388 */ /* 0x000fe80000000800 */
[----:B------:R-:W1:Y:S02]  /*0cf0*/  LDS.64 R18, [R7] ;  /* 0x0000000007127984 */ /* 0x000e640000000a00 */
[----:B-1----:R-:W-:-:S14]  /*0d00*/  DSETP.NEU.AND P0, PT, R18, RZ, PT ;  /* 0x000000ff1200722a */ /* 0x002fdc0003f0d000 */
[----:B------:R-:W-:Y:S05]  /*0d10*/  @!P0 BRA `(.L_x_76) ;  /* 0x0000000000d48947 */ /* 0x000fea0003800000 */
[----:B------:R-:W-:Y:S04]  /*0d20*/  BSSY.RECONVERGENT B1, `(.L_x_77) ;  /* 0x000002d000017945 */ /* 0x000fe80003800200 */
[----:B------:R-:W-:Y:S05]  /*0d30*/  @P2 BRA `(.L_x_78) ;  /* 0x0000000000ac2947 */ /* 0x000fea0003800000 */
[----:B------:R-:W-:Y:S01]  /*0d40*/  IMAD R24, R10, R11, RZ ;  /* 0x0000000b0a187224 */ /* 0x000fe200078e02ff */
[----:B------:R-:W-:Y:S04]  /*0d50*/  BSSY.RECONVERGENT B2, `(.L_x_79) ;  /* 0x0000011000027945 */ /* 0x000fe80003800200 */
[----:B------:R-:W-:-:S04]  /*0d60*/  IADD3 R14, PT, PT, R8, R24, R11 ;  /* 0x00000018080e7210 */ /* 0x000fc80007ffe00b */
[----:B------:R-:W-:-:S06]  /*0d70*/  LEA R14, R14, UR6, 0x3 ;  /* 0x000000060e0e7c11 */ /* 0x000fcc000f8e18ff */
[----:B------:R-:W1:Y:S02]  /*0d80*/  LDS.64 R14, [R14] ;  /* 0x000000000e0e7984 */ /* 0x000e640000000a00 */
[----:B-1----:R-:W1:Y:S01]  /*0d90*/  MUFU.RCP64H R21, R15 ;  /* 0x0000000f00157308 */ /* 0x002e620000001800 */
[----:B------:R-:W-:-:S05]  /*0da0*/  VIADD R20, R15, 0x300402 ;  /* 0x003004020f147836 */ /* 0x000fca0000000000 */
[----:B------:R-:W-:Y:S01]  /*0db0*/  FSETP.GEU.AND P0, PT, |R20|, 5.8789094863358348022e-39, PT ;  /* 0x004004021400780b */ /* 0x000fe20003f0e200 */
[----:B-1----:R-:W-:-:S08]  /*0dc0*/  DFMA R18, -R14, R20, 1 ;  /* 0x3ff000000e12742b */ /* 0x002fd00000000114 */
[----:B------:R-:W-:-:S08]  /*0dd0*/  DFMA R18, R18, R18, R18 ;  /* 0x000000121212722b */ /* 0x000fd00000000012 */
[----:B------:R-:W-:-:S08]  /*0de0*/  DFMA R18, R20, R18, R20 ;  /* 0x000000121412722b */ /* 0x000fd00000000014 */
[----:B------:R-:W-:-:S08]  /*0df0*/  DFMA R16, -R14, R18, 1 ;  /* 0x3ff000000e10742b */ /* 0x000fd00000000112 */
[----:B------:R-:W-:Y:S01]  /*0e00*/  DFMA R16, R18, R16, R18 ;  /* 0x000000101210722b */ /* 0x000fe20000000012 */
[----:B------:R-:W-:Y:S10]  /*0e10*/  @P0 BRA `(.L_x_80) ;  /* 0x0000000000100947 */ /* 0x000ff40003800000 */
[----:B------:R-:W-:Y:S02]  /*0e20*/  LOP3.LUT R21, R15, 0x7fffffff, RZ, 0xc0, !PT ;  /* 0x7fffffff0f157812 */ /* 0x000fe400078ec0ff */
[----:B------:R-:W-:Y:S02]  /*0e30*/  MOV R0, 0xe60 ;  /* 0x00000e6000007802 */ /* 0x000fe40000000f00 */
[----:B------:R-:W-:-:S07]  /*0e40*/  IADD3 R21, PT, PT, R21, -0x100000, RZ ;  /* 0xfff0000015157810 */ /* 0x000fce0007ffe0ff */
[----:B0----5:R-:W-:Y:S05]  /*0e50*/  CALL.REL.NOINC `($__internal_2_$__cuda_sm20_dblrcp_rn_slowpath_v3) ;  /* 0x0000000400f87944 */ /* 0x021fea0003c00000 */
.L_x_80:
[----:B------:R-:W-:Y:S05]  /*0e60*/  BSYNC.RECONVERGENT B2 ;  /* 0x0000000000027941 */ /* 0x000fea0003800200 */
.L_x_79:
[----:B------:R-:W-:Y:S02]  /*0e70*/  IADD3 R24, PT, PT, R8, R24, R3 ;  /* 0x0000001808187210 */ /* 0x000fe40007ffe003 */
[----:B------:R-:W-:Y:S02]  /*0e80*/  ISETP.GT.AND P0, PT, R3, R11, PT ;  /* 0x0000000b0300720c */ /* 0x000fe40003f04270 */
[----:B------:R-:W-:-:S05]  /*0e90*/  LEA R19, R24, UR6, 0x3 ;  /* 0x0000000618137c11 */ /* 0x000fca000f8e18ff */
[----:B------:R-:W1:Y:S02]  /*0ea0*/  LDS.64 R14, [R19] ;  /* 0x00000000130e7984 */ /* 0x000e640000000a00 */
[----:B-1----:R-:W-:-:S04]  /*0eb0*/  DMUL R14, R14, R16 ;  /* 0x000000100e0e7228 */ /* 0x002fc80000000000 */
[----:B------:R-:W-:Y:S07]  /*0ec0*/  @!P0 BRA `(.L_x_78) ;  /* 0x0000000000488947 */ /* 0x000fee0003800000 */
[----:B------:R-:W1:Y:S01]  /*0ed0*/  LDC R0, c[0x0][0x390] ;  /* 0x0000e400ff007b82 */ /* 0x000e620000000800 */
[----:B------:R2:W-:Y:S01]  /*0ee0*/  STS.64 [R19], R14 ;  /* 0x0000000e13007388 */ /* 0x0005e20000000a00 */
[----:B------:R-:W-:-:S05]  /*0ef0*/  VIADD R21, R11, 0x1 ;  /* 0x000000010b157836 */ /* 0x000fca0000000000 */
[----:B-1----:R-:W-:-:S13]  /*0f00*/  ISETP.GE.AND P0, PT, R21, R0, PT ;  /* 0x000000001500720c */ /* 0x002fda0003f06270 */
[----:B--2---:R-:W-:Y:S05]  /*0f10*/  @P0 BRA `(.L_x_78) ;  /* 0x0000000000340947 */ /* 0x004fea0003800000 */
.L_x_81:
[CC--:B-1----:R-:W-:Y:S02]  /*0f20*/  IMAD R17, R10.reuse, R21.reuse, R11 ;  /* 0x000000150a117224 */ /* 0x0c2fe400078e020b */
[----:B------:R-:W-:Y:S02]  /*0f30*/  IMAD R19, R10, R21, R3 ;  /* 0x000000150a137224 */ /* 0x000fe400078e0203 */
[----:B------:R-:W-:Y:S02]  /*0f40*/  IMAD.IADD R17, R17, 0x1, R8 ;  /* 0x0000000111117824 */ /* 0x000fe400078e0208 */
[----:B------:R-:W-:Y:S01]  /*0f50*/  VIADD R21, R21, 0x1 ;  /* 0x0000000115157836 */ /* 0x000fe20000000000 */
[----:B------:R-:W-:Y:S02]  /*0f60*/  IADD3 R19, PT, PT, R19, R8, RZ ;  /* 0x0000000813137210 */ /* 0x000fe40007ffe0ff */
[----:B------:R-:W-:Y:S02]  /*0f70*/  LEA R18, R17, UR6, 0x3 ;  /* 0x0000000611127c11 */ /* 0x000fe4000f8e18ff */
[----:B------:R-:W-:-:S02]  /*0f80*/  LEA R25, R19, UR6, 0x3 ;  /* 0x0000000613197c11 */ /* 0x000fc4000f8e18ff */
[----:B------:R-:W-:Y:S02]  /*0f90*/  ISETP.GE.AND P0, PT, R21, R0, PT ;  /* 0x000000001500720c */ /* 0x000fe40003f06270 */
[----:B------:R-:W-:Y:S04]  /*0fa0*/  LDS.64 R18, [R18] ;  /* 0x0000000012127984 */ /* 0x000fe80000000a00 */
[----:B------:R-:W1:Y:S02]  /*0fb0*/  LDS.64 R16, [R25] ;  /* 0x0000000019107984 */ /* 0x000e640000000a00 */
[----:B-1----:R-:W-:-:S07]  /*0fc0*/  DFMA R16, -R14, R18, R16 ;  /* 0x000000120e10722b */ /* 0x002fce0000000110 */
[----:B------:R1:W-:Y:S01]  /*0fd0*/  STS.64 [R25], R16 ;  /* 0x0000001019007388 */ /* 0x0003e20000000a00 */
[----:B------:R-:W-:Y:S05]  /*0fe0*/  @!P0 BRA `(.L_x_81) ;  /* 0xfffffffc00cc8947 */ /* 0x000fea000383ffff */
.L_x_78:
[----:B------:R-:W-:Y:S05]  /*0ff0*/  BSYNC.RECONVERGENT B1 ;  /* 0x0000000000017941 */ /* 0x000fea0003800200 */
.L_x_77:
[----:B------:R-:W2:Y:S01]  /*1000*/  LDCU UR4, c[0x0][0x390] ;  /* 0x00007200ff0477ac */ /* 0x000ea20008000800 */
[----:B------:R-:W-:Y:S01]  /*1010*/  VIADD R11, R11, 0x1 ;  /* 0x000000010b0b7836 */ /* 0x000fe20000000000 */
[----:B--2---:R-:W-:-:S04]  /*1020*/  MOV R0, UR4 ;  /* 0x0000000400007c02 */ /* 0x004fc80008000f00 */
[----:B------:R-:W-:-:S13]  /*1030*/  ISETP.GE.AND P0, PT, R11, R0, PT ;  /* 0x000000000b00720c */ /* 0x000fda0003f06270 */
[----:B------:R-:W-:Y:S05]  /*1040*/  @!P0 BRA `(.L_x_82) ;  /* 0xfffffff400c48947 */ /* 0x000fea000383ffff */
[----:B------:R-:W-:Y:S01]  /*1050*/  IMAD.MOV.U32 R11, RZ, RZ, RZ ;  /* 0x000000ffff0b7224 */ /* 0x000fe200078e00ff */
[----:B------:R-:W-:Y:S06]  /*1060*/  BRA `(.L_x_83) ;  /* 0x0000000000047947 */ /* 0x000fec0003800000 */
.L_x_76:
[----:B------:R-:W-:-:S07]  /*1070*/  VIADD R11, R11, 0x1 ;  /* 0x000000010b0b7836 */ /* 0x000fce0000000000 */
.L_x_83:
[----:B------:R-:W-:Y:S05]  /*1080*/  BSYNC.RECONVERGENT B0 ;  /* 0x0000000000007941 */ /* 0x000fea0003800200 */
.L_x_65:
[----:B------:R-:W2:Y:S02]  /*1090*/  LDCU.64 UR10, c[0x0][0x388] ;  /* 0x00007100ff0a77ac */ /* 0x000ea40008000a00 */
[----:B--2---:R-:W-:-:S04]  /*10a0*/  LEA R4, P0, R2, UR10, 0x2 ;  /* 0x0000000a02047c11 */ /* 0x004fc8000f8010ff */
[----:B------:R-:W-:Y:S02]  /*10b0*/  LEA.HI.X R5, R2, UR11, RZ, 0x2, P0 ;  /* 0x0000000b02057c11 */ /* 0x000fe400080f14ff */
[----:B------:R-:W-:-:S03]  /*10c0*/  ISETP.GE.AND P0, PT, R3, R0, PT ;  /* 0x000000000300720c */ /* 0x000fc60003f06270 */
[----:B------:R2:W-:Y:S10]  /*10d0*/  STG.E desc[UR8][R4.64], R11 ;  /* 0x0000000b04007986 */ /* 0x0005f4000c101908 */
[----:B------:R-:W-:Y:S05]  /*10e0*/  @P0 EXIT ;  /* 0x000000000000094d */ /* 0x000fea0003800000 */
[----:B0-----:R-:W0:Y:S01]  /*10f0*/  LDS R6, [R6] ;  /* 0x0000000006067984 */ /* 0x001e220000000800 */
[----:B--2---:R-:W2:Y:S01]  /*1100*/  LDC.64 R4, c[0x0][0x380] ;  /* 0x0000e000ff047b82 */ /* 0x004ea20000000a00 */
[----:B-1-3--:R-:W-:-:S04]  /*1110*/  IMAD R7, R2, R0, R3 ;  /* 0x0000000002077224 */ /* 0x00afc800078e0203 */
[----:B--2---:R-:W-:Y:S01]  /*1120*/  IMAD.WIDE.U32 R4, R7, 0x4, R4 ;  /* 0x0000000407047825 */ /* 0x004fe200078e0004 */
[----:B0-----:R-:W-:-:S05]  /*1130*/  IADD3 R7, PT, PT, R6, 0x1, RZ ;  /* 0x0000000106077810 */ /* 0x001fca0007ffe0ff */
[----:B------:R0:W-:Y:S01]  /*1140*/  STG.E desc[UR8][R4.64], R7 ;  /* 0x0000000704007986 */ /* 0x0001e2000c101908 */
[----:B------:R-:W-:Y:S05]  /*1150*/  @!P1 EXIT ;  /* 0x000000000000994d */ /* 0x000fea0003800000 */
[----:B------:R-:W-:Y:S01]  /*1160*/  IMAD.MOV.U32 R2, RZ, RZ, RZ ;  /* 0x000000ffff027224 */ /* 0x000fe200078e00ff */
[----:B------:R-:W1:Y:S01]  /*1170*/  LDCU UR4, c[0x0][0x394] ;  /* 0x00007280ff0477ac */ /* 0x000e620008000800 */
[----:B------:R-:W-:Y:S01]  /*1180*/  BSSY.RECONVERGENT B0, `(.L_x_84) ;  /* 0x0000029000007945 */ /* 0x000fe20003800200 */
[----:B------:R-:W-:Y:S01]  /*1190*/  PLOP3.LUT P0, PT, PT, PT, PT, 0x80, 0x8 ;  /* 0x000000000008781c */ /* 0x000fe20003f0f070 */
[----:B0-----:R-:W-:-:S05]  /*11a0*/  IMAD.IADD R4, R0, 0x1, -R2 ;  /* 0x0000000100047824 */ /* 0x001fca00078e0a02 */
[----:B------:R-:W-:-:S13]  /*11b0*/  ISETP.GT.AND P1, PT, R4, 0x3, PT ;  /* 0x000000030400780c */ /* 0x000fda0003f24270 */
[----:B-1----:R-:W-:Y:S05]  /*11c0*/  @!P1 BRA `(.L_x_85) ;  /* 0x0000000000909947 */ /* 0x002fea0003800000 */
[----:B------:R-:W-:Y:S02]  /*11d0*/  PLOP3.LUT P0, PT, PT, PT, PT, 0x8, 0x80 ;  /* 0x000000000080781c */ /* 0x000fe40003f0e170 */
[----:B------:R-:W-:-:S11]  /*11e0*/  IADD3 R9, PT, PT, R0, -0x3, RZ ;  /* 0xfffffffd00097810 */ /* 0x000fd60007ffe0ff */
.L_x_86:
[C---:B0-----:R-:W-:Y:S01]  /*11f0*/  VIADD R22, R2.reuse, 0x1 ;  /* 0x0000000102167836 */ /* 0x041fe20000000000 */
[C---:B------:R-:W-:Y:S01]  /*1200*/  IADD3 R18, PT, PT, R2.reuse, 0x3, RZ ;  /* 0x0000000302127810 */ /* 0x040fe20007ffe0ff */
[----:B------:R-:W-:Y:S02]  /*1210*/  VIADD R20, R2, 0x2 ;  /* 0x0000000202147836 */ /* 0x000fe40000000000 */
[C-C-:B------:R-:W-:Y:S02]  /*1220*/  IMAD R5, R10.reuse, R2, R3.reuse ;  /* 0x000000020a057224 */ /* 0x140fe400078e0203 */
[C-C-:B------:R-:W-:Y:S02]  /*1230*/  IMAD R7, R10.reuse, R22, R3.reuse ;  /* 0x000000160a077224 */ /* 0x140fe400078e0203 */
[C-C-:B------:R-:W-:Y:S02]  /*1240*/  IMAD R11, R10.reuse, R20, R3.reuse ;  /* 0x000000140a0b7224 */ /* 0x140fe400078e0203 */
[----:B------:R-:W-:-:S02]  /*1250*/  IMAD R15, R10, R18, R3 ;  /* 0x000000120a0f7224 */ /* 0x000fc400078e0203 */
[--C-:B------:R-:W-:Y:S01]  /*1260*/  IMAD.IADD R4, R5, 0x1, R8.reuse ;  /* 0x0000000105047824 */ /* 0x100fe200078e0208 */
[----:B------:R-:W-:Y:S01]  /*1270*/  IADD3 R11, PT, PT, R11, R8, RZ ;  /* 0x000000080b0b7210 */ /* 0x000fe20007ffe0ff */
[--C-:B------:R-:W-:Y:S02]  /*1280*/  IMAD.IADD R6, R7, 0x1, R8.reuse ;  /* 0x0000000107067824 */ /* 0x100fe400078e0208 */
[----:B------:R-:W-:Y:S01]  /*1290*/  IMAD.IADD R15, R15, 0x1, R8 ;  /* 0x000000010f0f7824 */ /* 0x000fe200078e0208 */
[----:B------:R-:W-:Y:S01]  /*12a0*/  LEA R4, R4, UR6, 0x3 ;  /* 0x0000000604047c11 */ /* 0x000fe2000f8e18ff */
[--C-:B------:R-:W-:Y:S01]  /*12b0*/  IMAD R19, R2, UR4, R3.reuse ;  /* 0x0000000402137c24 */ /* 0x100fe2000f8e0203 */
[----:B------:R-:W-:Y:S01]  /*12c0*/  LEA R6, R6, UR6, 0x3 ;  /* 0x0000000606067c11 */ /* 0x000fe2000f8e18ff */
[--C-:B------:R-:W-:Y:S01]  /*12d0*/  IMAD R21, R22, UR4, R3.reuse ;  /* 0x0000000416157c24 */ /* 0x100fe2000f8e0203 */
[----:B------:R-:W-:Y:S01]  /*12e0*/  LEA R14, R11, UR6, 0x3 ;  /* 0x000000060b0e7c11 */ /* 0x000fe2000f8e18ff */
[--C-:B------:R-:W-:Y:S01]  /*12f0*/  IMAD R23, R20, UR4, R3.reuse ;  /* 0x0000000414177c24 */ /* 0x100fe2000f8e0203 */
[----:B------:R-:W-:Y:S01]  /*1300*/  LEA R16, R15, UR6, 0x3 ;  /* 0x000000060f107c11 */ /* 0x000fe2000f8e18ff */
[----:B------:R-:W0:Y:S01]  /*1310*/  LDS.64 R4, [R4] ;  /* 0x0000000004047984 */ /* 0x000e220000000a00 */
[----:B------:R-:W-:-:S02]  /*1320*/  IMAD R25, R18, UR4, R3 ;  /* 0x0000000412197c24 */ /* 0x000fc4000f8e0203 */
[--C-:B-----5:R-:W-:Y:S01]  /*1330*/  IMAD.WIDE R18, R19, 0x8, R12.reuse ;  /* 0x0000000813127825 */ /* 0x120fe200078e020c */
[----:B------:R-:W1:Y:S03]  /*1340*/  LDS.64 R6, [R6] ;  /* 0x0000000006067984 */ /* 0x000e660000000a00 */
[--C-:B------:R-:W-:Y:S01]  /*1350*/  IMAD.WIDE R20, R21, 0x8, R12.reuse ;  /* 0x0000000815147825 */ /* 0x100fe200078e020c */
[----:B------:R-:W2:Y:S03]  /*1360*/  LDS.64 R14, [R14] ;  /* 0x000000000e0e7984 */ /* 0x000ea60000000a00 */
[--C-:B------:R-:W-:Y:S01]  /*1370*/  IMAD.WIDE R22, R23, 0x8, R12.reuse ;  /* 0x0000000817167825 */ /* 0x100fe200078e020c */
[----:B------:R-:W3:Y:S03]  /*1380*/  LDS.64 R16, [R16] ;  /* 0x0000000010107984 */ /* 0x000ee60000000a00 */
[----:B------:R-:W-:-:S04]  /*1390*/  IMAD.WIDE R24, R25, 0x8, R12 ;  /* 0x0000000819187825 */ /* 0x000fc800078e020c */
[----:B------:R-:W-:-:S05]  /*13a0*/  VIADD R2, R2, 0x4 ;  /* 0x0000000402027836 */ /* 0x000fca0000000000 */
[----:B------:R-:W-:Y:S01]  /*13b0*/  ISETP.GE.AND P1, PT, R2, R9, PT ;  /* 0x000000090200720c */ /* 0x000fe20003f26270 */
[----:B0-----:R0:W-:Y:S04]  /*13c0*/  STG.E.64 desc[UR8][R18.64], R4 ;  /* 0x0000000412007986 */ /* 0x0011e8000c101b08 */
[----:B-1----:R0:W-:Y:S04]  /*13d0*/  STG.E.64 desc[UR8][R20.64], R6 ;  /* 0x0000000614007986 */ /* 0x0021e8000c101b08 */
[----:B--2---:R0:W-:Y:S04]  /*13e0*/  STG.E.64 desc[UR8][R22.64], R14 ;  /* 0x0000000e16007986 */ /* 0x0041e8000c101b08 */
[----:B---3--:R0:W-:Y:S01]  /*13f0*/  STG.E.64 desc[UR8][R24.64], R16 ;  /* 0x0000001018007986 */ /* 0x0081e2000c101b08 */
[----:B------:R-:W-:Y:S05]  /*1400*/  @!P1 BRA `(.L_x_86) ;  /* 0xfffffffc00789947 */ /* 0x000fea000383ffff */
.L_x_85:
[----:B------:R-:W-:Y:S05]  /*1410*/  BSYNC.RECONVERGENT B0 ;  /* 0x0000000000007941 */ /* 0x000fea0003800200 */
.L_x_84:
[----:B0-----:R-:W-:Y:S01]  /*1420*/  IADD3 R4, PT, PT, -R2, R0, RZ ;  /* 0x0000000002047210 */ /* 0x001fe20007ffe1ff */
[----:B------:R-:W-:Y:S03]  /*1430*/  BSSY.RECONVERGENT B0, `(.L_x_87) ;  /* 0x0000015000007945 */ /* 0x000fe60003800200 */
[----:B------:R-:W-:-:S13]  /*1440*/  ISETP.GT.AND P1, PT, R4, 0x1, PT ;  /* 0x000000010400780c */ /* 0x000fda0003f24270 */
[----:B------:R-:W-:Y:S05]  /*1450*/  @!P1 BRA `(.L_x_88) ;  /* 0x0000000000489947 */ /* 0x000fea0003800000 */
[----:B------:R-:W-:Y:S01]  /*1460*/  VIADD R6, R2, 0x1 ;  /* 0x0000000102067836 */ /* 0x000fe20000000000 */
[----:B------:R-:W0:Y:S01]  /*1470*/  LDCU UR4, c[0x0][0x394] ;  /* 0x00007280ff0477ac */ /* 0x000e220008000800 */
[C-C-:B------:R-:W-:Y:S01]  /*1480*/  IMAD R5, R10.reuse, R2, R3.reuse ;  /* 0x000000020a057224 */ /* 0x140fe200078e0203 */
[----:B------:R-:W-:Y:S01]  /*1490*/  PLOP3.LUT P0, PT, PT, PT, PT, 0x8, 0x80 ;  /* 0x000000000080781c */ /* 0x000fe20003f0e170 */
[----:B------:R-:W-:Y:S02]  /*14a0*/  IMAD R7, R10, R6, R3 ;  /* 0x000000060a077224 */ /* 0x000fe400078e0203 */
[----:B------:R-:W-:-:S03]  /*14b0*/  IMAD.IADD R4, R5, 0x1, R8 ;  /* 0x0000000105047824 */ /* 0x000fc600078e0208 */
[----:B------:R-:W-:Y:S02]  /*14c0*/  IADD3 R7, PT, PT, R7, R8, RZ ;  /* 0x0000000807077210 */ /* 0x000fe40007ffe0ff */
[----:B------:R-:W-:Y:S02]  /*14d0*/  LEA R4, R4, UR6, 0x3 ;  /* 0x0000000604047c11 */ /* 0x000fe4000f8e18ff */
[----:B------:R-:W-:-:S04]  /*14e0*/  LEA R14, R7, UR6, 0x3 ;  /* 0x00000006070e7c11 */ /* 0x000fc8000f8e18ff */
[----:B------:R-:W1:Y:S01]  /*14f0*/  LDS.64 R4, [R4] ;  /* 0x0000000004047984 */ /* 0x000e620000000a00 */
[----:B0-----:R-:W-:-:S03]  /*1500*/  IMAD R7, R2, UR4, R3 ;  /* 0x0000000402077c24 */ /* 0x001fc6000f8e0203 */
[----:B------:R-:W0:Y:S01]  /*1510*/  LDS.64 R14, [R14] ;  /* 0x000000000e0e7984 */ /* 0x000e220000000a00 */
[----:B------:R-:W-:Y:S02]  /*1520*/  IMAD R17, R6, UR4, R3 ;  /* 0x0000000406117c24 */ /* 0x000fe4000f8e0203 */
[----:B-----5:R-:W-:-:S04]  /*1530*/  IMAD.WIDE R6, R7, 0x8, R12 ;  /* 0x0000000807067825 */ /* 0x020fc800078e020c */
[----:B------:R-:W-:-:S04]  /*1540*/  IMAD.WIDE R16, R17, 0x8, R12 ;  /* 0x0000000811107825 */ /* 0x000fc800078e020c */
[----:B------:R-:W-:Y:S01]  /*1550*/  VIADD R2, R2, 0x2 ;  /* 0x0000000202027836 */ /* 0x000fe20000000000 */
[----:B-1----:R1:W-:Y:S04]  /*1560*/  STG.E.64 desc[UR8][R6.64], R4 ;  /* 0x0000000406007986 */ /* 0x0023e8000c101b08 */
[----:B0-----:R1:W-:Y:S02]  /*1570*/  STG.E.64 desc[UR8][R16.64], R14 ;  /* 0x0000000e10007986 */ /* 0x0013e4000c101b08 */
.L_x_88:
[----:B------:R-:W-:Y:S05]  /*1580*/  BSYNC.RECONVERGENT B0 ;  /* 0x0000000000007941 */ /* 0x000fea0003800200 */
.L_x_87:
[----:B------:R-:W-:-:S13]  /*1590*/  ISETP.LT.OR P0, PT, R2, R0, P0 ;  /* 0x000000000200720c */ /* 0x000fda0000701670 */
[----:B------:R-:W-:Y:S05]  /*15a0*/  @!P0 EXIT ;  /* 0x000000000000894d */ /* 0x000fea0003800000 */
[----:B-1----:R-:W-:Y:S01]  /*15b0*/  IMAD R5, R10, R2, R3 ;  /* 0x000000020a057224 */ /* 0x002fe200078e0203 */
[----:B------:R-:W0:Y:S03]  /*15c0*/  LDCU UR4, c[0x0][0x394] ;  /* 0x00007280ff0477ac */ /* 0x000e260008000800 */
[----:B------:R-:W-:-:S05]  /*15d0*/  IMAD.IADD R4, R5, 0x1, R8 ;  /* 0x0000000105047824 */ /* 0x000fca00078e0208 */
[----:B------:R-:W-:-:S06]  /*15e0*/  LEA R4, R4, UR6, 0x3 ;  /* 0x0000000604047c11 */ /* 0x000fcc000f8e18ff */
[----:B------:R-:W1:Y:S01]  /*15f0*/  LDS.64 R4, [R4] ;  /* 0x0000000004047984 */ /* 0x000e620000000a00 */
[----:B0-----:R-:W-:-:S04]  /*1600*/  IMAD R3, R2, UR4, R3 ;  /* 0x0000000402037c24 */ /* 0x001fc8000f8e0203 */
[----:B-----5:R-:W-:-:S05]  /*1610*/  IMAD.WIDE R12, R3, 0x8, R12 ;  /* 0x00000008030c7825 */ /* 0x020fca00078e020c */
[----:B-1----:R-:W-:Y:S01]  /*1620*/  STG.E.64 desc[UR8][R12.64], R4 ;  /* 0x000000040c007986 */ /* 0x002fe2000c101b08 */
[----:B------:R-:W-:Y:S05]  /*1630*/  EXIT ;  /* 0x000000000000794d */ /* 0x000fea0003800000 */
        .weak           $__internal_2_$__cuda_sm20_dblrcp_rn_slowpath_v3
        .type           $__internal_2_$__cuda_sm20_dblrcp_rn_slowpath_v3,@function
        .size           $__internal_2_$__cuda_sm20_dblrcp_rn_slowpath_v3,(.L_x_118 - $__internal_2_$__cuda_sm20_dblrcp_rn_slowpath_v3)
$__internal_2_$__cuda_sm20_dblrcp_rn_slowpath_v3:
[----:B------:R-:W-:Y:S01]  /*1640*/  DSETP.GTU.AND P0, PT, |R14|, +INF , PT ;  /* 0x7ff000000e00742a */ /* 0x000fe20003f0c200 */
[----:B------:R-:W-:-:S13]  /*1650*/  BSSY.RECONVERGENT B3, `(.L_x_89) ;  /* 0x0000024000037945 */ /* 0x000fda0003800200 */
[----:B------:R-:W-:Y:S05]  /*1660*/  @P0 BRA `(.L_x_90) ;  /* 0x0000000000800947 */ /* 0x000fea0003800000 */
[----:B------:R-:W-:-:S04]  /*1670*/  LOP3.LUT R18, R15, 0x7fffffff, RZ, 0xc0, !PT ;  /* 0x7fffffff0f127812 */ /* 0x000fc800078ec0ff */
[----:B------:R-:W-:-:S04]  /*1680*/  IADD3 R16, PT, PT, R18, -0x1, RZ ;  /* 0xffffffff12107810 */ /* 0x000fc80007ffe0ff */
[----:B------:R-:W-:-:S13]  /*1690*/  ISETP.GE.U32.AND P0, PT, R16, 0x7fefffff, PT ;  /* 0x7fefffff1000780c */ /* 0x000fda0003f06070 */
[----:B------:R-:W-:Y:S01]  /*16a0*/  @P0 LOP3.LUT R17, R15, 0x7ff00000, RZ, 0x3c, !PT ;  /* 0x7ff000000f110812 */ /* 0x000fe200078e3cff */
[----:B------:R-:W-:Y:S01]  /*16b0*/  @P0 IMAD.MOV.U32 R16, RZ, RZ, RZ ;  /* 0x000000ffff100224 */ /* 0x000fe200078e00ff */
[----:B------:R-:W-:Y:S06]  /*16c0*/  @P0 BRA `(.L_x_91) ;  /* 0x0000000000700947 */ /* 0x000fec0003800000 */
[----:B------:R-:W-:-:S13]  /*16d0*/  ISETP.GE.U32.AND P0, PT, R18, 0x1000001, PT ;  /* 0x010000011200780c */ /* 0x000fda0003f06070 */
[----:B------:R-:W-:Y:S05]  /*16e0*/  @!P0 BRA `(.L_x_92) ;  /* 0x0000000000388947 */ /* 0x000fea0003800000 */
[----:B------:R-:W-:Y:S01]  /*16f0*/  VIADD R17, R15, 0xc0200000 ;  /* 0xc02000000f117836 */ /* 0x000fe20000000000 */
[----:B------:R-:W-:Y:S01]  /*1700*/  MOV R16, R14 ;  /* 0x0000000e00107202 */ /* 0x000fe20000000f00 */
[----:B------:R-:W-:Y:S02]  /*1710*/  IMAD.MOV.U32 R18, RZ, RZ, R21 ;  /* 0x000000ffff127224 */ /* 0x000fe400078e0015 */
[----:B------:R-:W0:Y:S04]  /*1720*/  MUFU.RCP64H R19, R17 ;  /* 0x0000001100137308 */ /* 0x000e280000001800 */
        /* <DEDUP_REMOVED lines=10> */
.L_x_92:
        /* <DEDUP_REMOVED lines=10> */
.L_x_90:
[----:B------:R-:W-:Y:S02]  /*1870*/  LOP3.LUT R17, R15, 0x80000, RZ, 0xfc, !PT ;  /* 0x000800000f117812 */ /* 0x000fe400078efcff */
[----:B------:R-:W-:-:S07]  /*1880*/  MOV R16, R14 ;  /* 0x0000000e00107202 */ /* 0x000fce0000000f00 */
.L_x_91:
[----:B------:R-:W-:Y:S05]  /*1890*/  BSYNC.RECONVERGENT B3 ;  /* 0x0000000000037941 */ /* 0x000fea0003800200 */
.L_x_89:
[----:B------:R-:W-:Y:S01]  /*18a0*/  IMAD.MOV.U32 R14, RZ, RZ, R0 ;  /* 0x000000ffff0e7224 */ /* 0x000fe200078e0000 */
[----:B------:R-:W-:-:S04]  /*18b0*/  MOV R15, 0x0 ;  /* 0x00000000000f7802 */ /* 0x000fc80000000f00 */
[----:B------:R-:W-:Y:S05]  /*18c0*/  RET.REL.NODEC R14 `(_Z16getrf_kernelWarpIddLb1EEv14cublasLuParamsPPT_) ;  /* 0xffffffe40ecc7950 */ /* 0x000fea0003c3ffff */
.L_x_93:
        /* <DEDUP_REMOVED lines=11> */
.L_x_118:


//--------------------- .text._Z16getrf_kernelWarpIddLb0EEv14cublasLuParamsPPT_ --------------------------
	.section	.text._Z16getrf_kernelWarpIddLb0EEv14cublasLuParamsPPT_,"ax",@progbits
	.align	128
        .global         _Z16getrf_kernelWarpIddLb0EEv14cublasLuParamsPPT_
        .type           _Z16getrf_kernelWarpIddLb0EEv14cublasLuParamsPPT_,@function
        .size           _Z16getrf_kernelWarpIddLb0EEv14cublasLuParamsPPT_,(.L_x_119 - _Z16getrf_kernelWarpIddLb0EEv14cublasLuParamsPPT_)
        .other          _Z16getrf_kernelWarpIddLb0EEv14cublasLuParamsPPT_,@"STO_CUDA_ENTRY STV_DEFAULT"
_Z16getrf_kernelWarpIddLb0EEv14cublasLuParamsPPT_:
.text._Z16getrf_kernelWarpIddLb0EEv14cublasLuParamsPPT_:
        /* <DEDUP_REMOVED lines=10> */
[----:B------:R-:W2:Y:S06]  /*00a0*/  S2R R0, SR_TID.X ;  /* 0x0000000000007919 */ /* 0x000eac0000002100 */
[----:B------:R-:W3:Y:S01]  /*00b0*/  LDC R9, c[0x0][0x390] ;  /* 0x0000e400ff097b82 */ /* 0x000ee20000000800 */
[----:B0-----:R-:W-:-:S06]  /*00c0*/  IMAD.WIDE.U32 R2, R4, 0x8, R2 ;  /* 0x0000000804027825 */ /* 0x001fcc00078e0002 */
[----:B-1----:R-:W5:Y:S01]  /*00d0*/  LDG.E.64 R2, desc[UR8][R2.64] ;  /* 0x0000000802027981 */ /* 0x002f62000c1e1b00 */
[----:B------:R-:W0:Y:S01]  /*00e0*/  S2UR UR6, SR_CgaCtaId ;  /* 0x00000000000679c3 */ /* 0x000e220000008800 */
[C---:B---3--:R-:W-:Y:S01]  /*00f0*/  ISETP.GT.AND P1, PT, R9.reuse, RZ, PT ;  /* 0x000000ff0900720c */ /* 0x048fe20003f24270 */
[----:B------:R-:W-:Y:S01]  /*0100*/  USHF.L.U32 UR4, UR4, 0x5, URZ ;  /* 0x0000000504047899 */ /* 0x000fe200080006ff */
[-C--:B------:R-:W-:Y:S01]  /*0110*/  IMAD R5, R9, R9.reuse, R9 ;  /* 0x0000000909057224 */ /* 0x080fe200078e0209 */
[----:B------:R-:W-:Y:S01]  /*0120*/  UMOV UR5, 0x400 ;  /* 0x0000040000057882 */ /* 0x000fe20000000000 */
[----:B--2---:R-:W-:Y:S01]  /*0130*/  ISETP.LT.AND P1, PT, R0, R9, P1 ;  /* 0x000000090000720c */ /* 0x004fe20000f21270 */
[----:B------:R-:W-:Y:S01]  /*0140*/  UIADD3 UR7, UPT, UPT, UR4, UR4, URZ ;  /* 0x0000000404077290 */ /* 0x000fe2000fffe0ff */
[----:B------:R-:W-:Y:S01]  /*0150*/  BSSY.RECONVERGENT B0, `(.L_x_94) ;  /* 0x000004f000007945 */ /* 0x000fe20003800200 */
[----:B------:R-:W-:Y:S02]  /*0160*/  IMAD R5, R5, R6, UR4 ;  /* 0x0000000405057e24 */ /* 0x000fe4000f8e0206 */
[----:B------:R-:W-:Y:S01]  /*0170*/  VIADD R7, R9, 0x1 ;  /* 0x0000000109077836 */ /* 0x000fe20000000000 */
[----:B0-----:R-:W-:-:S04]  /*0180*/  ULEA UR5, UR6, UR5, 0x18 ;  /* 0x0000000506057291 */ /* 0x001fc8000f8ec0ff */
[----:B------:R-:W-:-:S03]  /*0190*/  ULEA UR5, UR7, UR5, 0x2 ;  /* 0x0000000507057291 */ /* 0x000fc6000f8e10ff */
[----:B------:R-:W-:Y:S09]  /*01a0*/  @!P1 BRA `(.L_x_95) ;  /* 0x0000000400249947 */ /* 0x000ff20003800000 */
[----:B------:R-:W-:Y:S01]  /*01b0*/  UMOV UR4, URZ ;  /* 0x000000ff00047c82 */ /* 0x000fe20008000000 */
[----:B------:R-:W-:Y:S01]  /*01c0*/  PLOP3.LUT P0, PT, PT, PT, PT, 0x80, 0x8 ;  /* 0x000000000008781c */ /* 0x000fe20003f0f070 */
[----:B------:R-:W-:-:S05]  /*01d0*/  VIADD R6, R9, -UR4 ;  /* 0x8000000409067c36 */ /* 0x000fca0008000000 */
[----:B------:R-:W-:-:S13]  /*01e0*/  ISETP.GT.AND P2, PT, R6, 0x3, PT ;  /* 0x000000030600780c */ /* 0x000fda0003f44270 */
[----:B------:R-:W-:Y:S05]  /*01f0*/  @!P2 BRA `(.L_x_96) ;  /* 0x000000000094a947 */ /* 0x000fea0003800000 */
[----:B------:R-:W0:Y:S01]  /*0200*/  LDC R19, c[0x0][0x394] ;  /* 0x0000e500ff137b82 */ /* 0x000e220000000800 */
[----:B------:R-:W-:Y:S02]  /*0210*/  PLOP3.LUT P0, PT, PT, PT, PT, 0x8, 0x80 ;  /* 0x000000000080781c */ /* 0x000fe40003f0e170 */
[----:B------:R-:W-:-:S11]  /*0220*/  IADD3 R18, PT, PT, R9, -0x3, RZ ;  /* 0xfffffffd09127810 */ /* 0x000fd60007ffe0ff */
.L_x_97:
[----:B------:R-:W-:Y:S02]  /*0230*/  UIADD3 UR6, UPT, UPT, UR4, 0x1, URZ ;  /* 0x0000000104067890 */ /* 0x000fe4000fffe0ff */
[----:B01----:R-:W-:Y:S01]  /*0240*/  IMAD R11, R19, UR4, R0 ;  /* 0x00000004130b7c24 */ /* 0x003fe2000f8e0200 */
        /* <DEDUP_REMOVED lines=32> */
.L_x_96:
[----:B------:R-:W-:-:S04]  /*0450*/  IADD3 R6, PT, PT, R9, -UR4, RZ ;  /* 0x8000000409067c10 */ /* 0x000fc8000fffe0ff */
[----:B------:R-:W-:-:S13]  /*0460*/  ISETP.GT.AND P2, PT, R6, 0x1, PT ;  /* 0x000000010600780c */ /* 0x000fda0003f44270 */
[----:B------:R-:W-:Y:S05]  /*0470*/  @!P2 BRA `(.L_x_98) ;  /* 0x000000000048a947 */ /* 0x000fea0003800000 */
[----:B-1----:R-:W0:Y:S01]  /*0480*/  LDC R13, c[0x0][0x394] ;  /* 0x0000e500ff0d7b82 */ /* 0x002e220000000800 */
[----:B------:R-:W-:Y:S02]  /*0490*/  UIADD3 UR6, UPT, UPT, UR4, 0x1, URZ ;  /* 0x0000000104067890 */ /* 0x000fe4000fffe0ff */
[----:B0-----:R-:W-:-:S04]  /*04a0*/  IMAD R11, R13, UR4, R0 ;  /* 0x000000040d0b7c24 */ /* 0x001fc8000f8e0200 */
        /* <DEDUP_REMOVED lines=8> */
[----:B------:R-:W-:Y:S01]  /*0530*/  UIADD3 UR4, UPT, UPT, UR4, 0x2, URZ ;  /* 0x0000000204047890 */ /* 0x000fe2000fffe0ff */
[----:B------:R-:W-:-:S03]  /*0540*/  IMAD.IADD R6, R6, 0x1, R5 ;  /* 0x0000000106067824 */ /* 0x000fc600078e0205 */
[----:B------:R-:W-:Y:S02]  /*0550*/  IADD3 R8, PT, PT, R8, R5, RZ ;  /* 0x0000000508087210 */ /* 0x000fe40007ffe0ff */
[----:B------:R-:W-:Y:S02]  /*0560*/  LEA R17, R6, UR5, 0x3 ;  /* 0x0000000506117c11 */ /* 0x000fe4000f8e18ff */
[----:B------:R-:W-:-:S03]  /*0570*/  LEA R15, R8, UR5, 0x3 ;  /* 0x00000005080f7c11 */ /* 0x000fc6000f8e18ff */
[----:B--2---:R0:W-:Y:S04]  /*0580*/  STS.64 [R17], R10 ;  /* 0x0000000a11007388 */ /* 0x0041e80000000a00 */
[----:B---3--:R0:W-:Y:S02]  /*0590*/  STS.64 [R15], R12 ;  /* 0x0000000c0f007388 */ /* 0x0081e40000000a00 */
.L_x_98:
[----:B------:R-:W-:-:S13]  /*05a0*/  ISETP.GT.OR P0, PT, R9, UR4, P0 ;  /* 0x0000000409007c0c */ /* 0x000fda0008704670 */
[----:B------:R-:W-:Y:S05]  /*05b0*/  @!P0 BRA `(.L_x_95) ;  /* 0x0000000000208947 */ /* 0x000fea0003800000 */
[----:B01----:R-:W0:Y:S02]  /*05c0*/  LDC R11, c[0x0][0x394] ;  /* 0x0000e500ff0b7b82 */ /* 0x003e240000000800 */
[----:B0-----:R-:W-:-:S04]  /*05d0*/  IMAD R11, R11, UR4, R0 ;  /* 0x000000040b0b7c24 */ /* 0x001fc8000f8e0200 */
[----:B-----5:R-:W-:-:S06]  /*05e0*/  IMAD.WIDE R10, R11, 0x8, R2 ;  /* 0x000000080b0a7825 */ /* 0x020fcc00078e0202 */
[----:B------:R-:W2:Y:S01]  /*05f0*/  LDG.E.64 R10, desc[UR8][R10.64] ;  /* 0x000000080a0a7981 */ /* 0x000ea2000c1e1b00 */
[----:B------:R-:W-:-:S04]  /*0600*/  IMAD R6, R7, UR4, R0 ;  /* 0x0000000407067c24 */ /* 0x000fc8000f8e0200 */
[----:B------:R-:W-:-:S05]  /*0610*/  IMAD.IADD R6, R6, 0x1, R5 ;  /* 0x0000000106067824 */ /* 0x000fca00078e0205 */
[----:B------:R-:W-:-:S05]  /*0620*/  LEA R13, R6, UR5, 0x3 ;  /* 0x00000005060d7c11 */ /* 0x000fca000f8e18ff */
[----:B--2---:R2:W-:Y:S02]  /*0630*/  STS.64 [R13], R10 ;  /* 0x0000000a0d007388 */ /* 0x0045e40000000a00 */
.L_x_95:
[----:B------:R-:W-:Y:S05]  /*0640*/  BSYNC.RECONVERGENT B0 ;  /* 0x0000000000007941 */ /* 0x000fea0003800200 */
.L_x_94:
[----:B------:R-:W-:Y:S01]  /*0650*/  ISETP.GE.AND P0, PT, R9, 0x1, PT ;  /* 0x000000010900780c */ /* 0x000fe20003f06270 */
[----:B------:R-:W-:Y:S01]  /*0660*/  UMOV UR4, URZ ;  /* 0x000000ff00047c82 */ /* 0x000fe20008000000 */
[----:B012---:R-:W-:-:S11]  /*0670*/  HFMA2 R11, -RZ, RZ, 0, 0 ;  /* 0x00000000ff0b7431 */ /* 0x007fd600000001ff */
[----:B------:R-:W-:Y:S05]  /*0680*/  @!P0 BRA `(.L_x_99) ;  /* 0x0000000000fc8947 */ /* 0x000fea0003800000 */
[----:B------:R-:W-:Y:S01]  /*0690*/  BSSY.RECONVERGENT B0, `(.L_x_99) ;  /* 0x000003e000007945 */ /* 0x000fe20003800200 */
[----:B------:R-:W-:-:S07]  /*06a0*/  IMAD.MOV.U32 R6, RZ, RZ, RZ ;  /* 0x000000ffff067224 */ /* 0x000fce00078e00ff */
.L_x_106:
[----:B0-----:R-:W-:-:S05]  /*06b0*/  IMAD R10, R7, R6, RZ ;  /* 0x00000006070a7224 */ /* 0x001fca00078e02ff */
[----:B------:R-:W-:-:S04]  /*06c0*/  IADD3 R12, PT, PT, R5, R10, R6 ;  /* 0x0000000a050c7210 */ /* 0x000fc80007ffe006 */
[----:B------:R-:W-:-:S06]  /*06d0*/  LEA R12, R12, UR5, 0x3 ;  /* 0x000000050c0c7c11 */ /* 0x000fcc000f8e18ff */
[----:B------:R-:W0:Y:S02]  /*06e0*/  LDS.64 R12, [R12] ;  /* 0x000000000c0c7984 */ /* 0x000e240000000a00 */
[----:B0-----:R-:W-:-:S14]  /*06f0*/  DSETP.NEU.AND P0, PT, R12, RZ, PT ;  /* 0x000000ff0c00722a */ /* 0x001fdc0003f0d000 */
[----:B------:R-:W-:Y:S05]  /*0700*/  @!P0 BRA `(.L_x_100) ;  /* 0x0000000000d48947 */ /* 0x000fea0003800000 */
[----:B------:R-:W0:Y:S01]  /*0710*/  LDCU UR6, c[0x0][0x390] ;  /* 0x00007200ff0677ac */ /* 0x000e220008000800 */
[----:B------:R-:W-:Y:S01]  /*0720*/  BSSY.RECONVERGENT B1, `(.L_x_101) ;  /* 0x000002d000017945 */ /* 0x000fe20003800200 */
[----:B0-----:R-:W-:-:S13]  /*0730*/  ISETP.GE.AND P0, PT, R0, UR6, PT ;  /* 0x0000000600007c0c */ /* 0x001fda000bf06270 */
[----:B------:R-:W-:Y:S05]  /*0740*/  @P0 BRA `(.L_x_102) ;  /* 0x0000000000a80947 */ /* 0x000fea0003800000 */
[----:B------:R-:W0:Y:S01]  /*0750*/  MUFU.RCP64H R15, R13 ;  /* 0x0000000d000f7308 */ /* 0x000e220000001800 */
[----:B------:R-:W-:Y:S01]  /*0760*/  IADD3 R10, PT, PT, R5, R10, R0 ;  /* 0x0000000a050a7210 */ /* 0x000fe20007ffe000 */
[----:B------:R-:W-:Y:S01]  /*0770*/  BSSY.RECONVERGENT B2, `(.L_x_103) ;  /* 0x0000011000027945 */ /* 0x000fe20003800200 */
[----:B------:R-:W-:Y:S02]  /*0780*/  IADD3 R14, PT, PT, R13, 0x300402, RZ ;  /* 0x003004020d0e7810 */ /* 0x000fe40007ffe0ff */
[----:B------:R-:W-:Y:S02]  /*0790*/  LEA R10, R10, UR5, 0x3 ;  /* 0x000000050a0a7c11 */ /* 0x000fe4000f8e18ff */
[----:B------:R-:W-:-:S03]  /*07a0*/  FSETP.GEU.AND P0, PT, |R14|, 5.8789094863358348022e-39, PT ;  /* 0x004004020e00780b */ /* 0x000fc60003f0e200 */
[----:B------:R1:W2:Y:S01]  /*07b0*/  LDS.64 R8, [R10] ;  /* 0x000000000a087984 */ /* 0x0002a20000000a00 */
[----:B0-----:R-:W-:-:S08]  /*07c0*/  DFMA R16, -R12, R14, 1 ;  /* 0x3ff000000c10742b */ /* 0x001fd0000000010e */
[----:B------:R-:W-:-:S08]  /*07d0*/  DFMA R16, R16, R16, R16 ;  /* 0x000000101010722b */ /* 0x000fd00000000010 */
[----:B------:R-:W-:-:S08]  /*07e0*/  DFMA R16, R14, R16, R14 ;  /* 0x000000100e10722b */ /* 0x000fd0000000000e */
[----:B------:R-:W-:-:S08]  /*07f0*/  DFMA R18, -R12, R16, 1 ;  /* 0x3ff000000c12742b */ /* 0x000fd00000000110 */
[----:B------:R-:W-:Y:S01]  /*0800*/  DFMA R16, R16, R18, R16 ;  /* 0x000000121010722b */ /* 0x000fe20000000010 */
[----:B-12---:R-:W-:Y:S10]  /*0810*/  @P0 BRA `(.L_x_104) ;  /* 0x0000000000180947 */ /* 0x006ff40003800000 */
[----:B------:R-:W-:Y:S02]  /*0820*/  LOP3.LUT R11, R13, 0x7fffffff, RZ, 0xc0, !PT ;  /* 0x7fffffff0d0b7812 */ /* 0x000fe400078ec0ff */
[----:B------:R-:W-:-:S03]  /*0830*/  MOV R16, 0x860 ;  /* 0x0000086000107802 */ /* 0x000fc60000000f00 */
[----:B------:R-:W-:-:S07]  /*0840*/  VIADD R18, R11, 0xfff00000 ;  /* 0xfff000000b127836 */ /* 0x000fce0000000000 */
[----:B-----5:R-:W-:Y:S05]  /*0850*/  CALL.REL.NOINC `($__internal_3_$__cuda_sm20_dblrcp_rn_slowpath_v3) ;  /* 0x0000000400c47944 */ /* 0x020fea0003c00000 */
[----:B------:R-:W-:Y:S01]  /*0860*/  MOV R16, R14 ;  /* 0x0000000e00107202 */ /* 0x000fe20000000f00 */
[----:B------:R-:W-:-:S07]  /*0870*/  IMAD.MOV.U32 R17, RZ, RZ, R15 ;  /* 0x000000ffff117224 */ /* 0x000fce00078e000f */
.L_x_104:
[----:B------:R-:W-:Y:S05]  /*0880*/  BSYNC.RECONVERGENT B2 ;  /* 0x0000000000027941 */ /* 0x000fea0003800200 */
.L_x_103:
[----:B------:R-:W-:Y:S01]  /*0890*/  ISETP.GT.AND P0, PT, R0, R6, PT ;  /* 0x000000060000720c */ /* 0x000fe20003f04270 */
[----:B------:R-:W-:-:S12]  /*08a0*/  DMUL R8, R8, R16 ;  /* 0x0000001008087228 */ /* 0x000fd80000000000 */
[----:B------:R-:W-:Y:S05]  /*08b0*/  @!P0 BRA `(.L_x_102) ;  /* 0x00000000004c8947 */ /* 0x000fea0003800000 */
[----:B------:R-:W0:Y:S01]  /*08c0*/  LDC R17, c[0x0][0x390] ;  /* 0x0000e400ff117b82 */ /* 0x000e220000000800 */
[----:B------:R1:W-:Y:S01]  /*08d0*/  STS.64 [R10], R8 ;  /* 0x000000080a007388 */ /* 0x0003e20000000a00 */
[----:B------:R-:W-:-:S04]  /*08e0*/  IADD3 R11, PT, PT, R6, 0x1, RZ ;  /* 0x00000001060b7810 */ /* 0x000fc80007ffe0ff */
[----:B0-----:R-:W-:-:S13]  /*08f0*/  ISETP.GE.AND P0, PT, R11, R17, PT ;  /* 0x000000110b00720c */ /* 0x001fda0003f06270 */
[----:B-1----:R-:W-:Y:S05]  /*0900*/  @P0 BRA `(.L_x_102) ;  /* 0x0000000000380947 */ /* 0x002fea0003800000 */
[----:B------:R-:W-:-:S07]  /*0910*/  IMAD.MOV.U32 R14, RZ, RZ, R11 ;  /* 0x000000ffff0e7224 */ /* 0x000fce00078e000b */
.L_x_105:
[CC--:B0-----:R-:W-:Y:S02]  /*0920*/  IMAD R10, R7.reuse, R14.reuse, R6 ;  /* 0x0000000e070a7224 */ /* 0x0c1fe400078e0206 */
[----:B------:R-:W-:Y:S01]  /*0930*/  IMAD R12, R7, R14, R0 ;  /* 0x0000000e070c7224 */ /* 0x000fe200078e0200 */
[----:B------:R-:W-:Y:S02]  /*0940*/  IADD3 R14, PT, PT, R14, 0x1, RZ ;  /* 0x000000010e0e7810 */ /* 0x000fe40007ffe0ff */
[----:B------:R-:W-:Y:S01]  /*0950*/  IADD3 R10, PT, PT, R10, R5, RZ ;  /* 0x000000050a0a7210 */ /* 0x000fe20007ffe0ff */
[----:B------:R-:W-:Y:S01]  /*0960*/  IMAD.IADD R12, R12, 0x1, R5 ;  /* 0x000000010c0c7824 */ /* 0x000fe200078e0205 */
[----:B------:R-:W-:Y:S02]  /*0970*/  ISETP.GE.AND P0, PT, R14, R17, PT ;  /* 0x000000110e00720c */ /* 0x000fe40003f06270 */
[----:B------:R-:W-:Y:S02]  /*0980*/  LEA R16, R10, UR5, 0x3 ;  /* 0x000000050a107c11 */ /* 0x000fe4000f8e18ff */
[----:B------:R-:W-:-:S03]  /*0990*/  LEA R15, R12, UR5, 0x3 ;  /* 0x000000050c0f7c11 */ /* 0x000fc6000f8e18ff */
[----:B------:R-:W-:Y:S04]  /*09a0*/  LDS.64 R10, [R16] ;  /* 0x00000000100a7984 */ /* 0x000fe80000000a00 */
[----:B------:R-:W0:Y:S02]  /*09b0*/  LDS.64 R12, [R15] ;  /* 0x000000000f0c7984 */ /* 0x000e240000000a00 */
[----:B0-----:R-:W-:-:S07]  /*09c0*/  DFMA R10, -R8, R10, R12 ;  /* 0x0000000a080a722b */ /* 0x001fce000000010c */
[----:B------:R0:W-:Y:S01]  /*09d0*/  STS.64 [R15], R10 ;  /* 0x0000000a0f007388 */ /* 0x0001e20000000a00 */
[----:B------:R-:W-:Y:S05]  /*09e0*/  @!P0 BRA `(.L_x_105) ;  /* 0xfffffffc00cc8947 */ /* 0x000fea000383ffff */
.L_x_102:
[----:B------:R-:W-:Y:S05]  /*09f0*/  BSYNC.RECONVERGENT B1 ;  /* 0x0000000000017941 */ /* 0x000fea0003800200 */
.L_x_101:
[----:B------:R-:W1:Y:S01]  /*0a00*/  LDCU UR6, c[0x0][0x390] ;  /* 0x00007200ff0677ac */ /* 0x000e620008000800 */
[----:B------:R-:W-:-:S05]  /*0a10*/  VIADD R6, R6, 0x1 ;  /* 0x0000000106067836 */ /* 0x000fca0000000000 */
[----:B-1----:R-:W-:-:S13]  /*0a20*/  ISETP.GE.AND P0, PT, R6, UR6, PT ;  /* 0x0000000606007c0c */ /* 0x002fda000bf06270 */
[----:B------:R-:W-:Y:S05]  /*0a30*/  @!P0 BRA `(.L_x_106) ;  /* 0xfffffffc001c8947 */ /* 0x000fea000383ffff */
[----:B0-----:R-:W-:Y:S01]  /*0a40*/  MOV R11, RZ ;  /* 0x000000ff000b7202 */ /* 0x001fe20000000f00 */
[----:B------:R-:W-:Y:S06]  /*0a50*/  BRA `(.L_x_107) ;  /* 0x0000000000047947 */ /* 0x000fec0003800000 */
.L_x_100:
[----:B------:R-:W-:-:S07]  /*0a60*/  VIADD R11, R6, 0x1 ;  /* 0x00000001060b7836 */ /* 0x000fce0000000000 */
.L_x_107:
[----:B------:R-:W-:Y:S05]  /*0a70*/  BSYNC.RECONVERGENT B0 ;  /* 0x0000000000007941 */ /* 0x000fea0003800200 */
.L_x_99:
[----:B------:R-:W0:Y:S02]  /*0a80*/  LDCU.64 UR6, c[0x0][0x388] ;  /* 0x00007100ff0677ac */ /* 0x000e240008000a00 */
[----:B0-----:R-:W-:-:S04]  /*0a90*/  LEA R8, P0, R4, UR6, 0x2 ;  /* 0x0000000604087c11 */ /* 0x001fc8000f8010ff */
[----:B------:R-:W-:-:S05]  /*0aa0*/  LEA.HI.X R9, R4, UR7, RZ, 0x2, P0 ;  /* 0x0000000704097c11 */ /* 0x000fca00080f14ff */
[----:B------:R0:W-:Y:S01]  /*0ab0*/  STG.E desc[UR8][R8.64], R11 ;  /* 0x0000000b08007986 */ /* 0x0001e2000c101908 */
[----:B------:R-:W-:Y:S05]  /*0ac0*/  @!P1 EXIT ;  /* 0x000000000000994d */ /* 0x000fea0003800000 */
[----:B------:R-:W1:Y:S01]  /*0ad0*/  LDC R4, c[0x0][0x390] ;  /* 0x0000e400ff047b82 */ /* 0x000e620000000800 */
[----:B------:R-:W-:Y:S02]  /*0ae0*/  PLOP3.LUT P0, PT, PT, PT, PT, 0x80, 0x8 ;  /* 0x000000000008781c */ /* 0x000fe40003f0f070 */
[----:B-1----:R-:W-:-:S04]  /*0af0*/  IADD3 R6, PT, PT, R4, -UR4, RZ ;  /* 0x8000000404067c10 */ /* 0x002fc8000fffe0ff */
[----:B------:R-:W-:-:S13]  /*0b00*/  ISETP.GT.AND P1, PT, R6, 0x3, PT ;  /* 0x000000030600780c */ /* 0x000fda0003f24270 */
[----:B------:R-:W-:Y:S05]  /*0b10*/  @!P1 BRA `(.L_x_108) ;  /* 0x0000000000949947 */ /* 0x000fea0003800000 */
[----:B------:R-:W1:Y:S01]  /*0b20*/  LDC R25, c[0x0][0x394] ;  /* 0x0000e500ff197b82 */ /* 0x000e620000000800 */
[----:B------:R-:W-:Y:S01]  /*0b30*/  PLOP3.LUT P0, PT, PT, PT, PT, 0x8, 0x80 ;  /* 0x000000000080781c */ /* 0x000fe20003f0e170 */
[----:B------:R-:W-:-:S12]  /*0b40*/  VIADD R24, R4, 0xfffffffd ;  /* 0xfffffffd04187836 */ /* 0x000fd80000000000 */
.L_x_109:
[----:B------:R-:W-:Y:S02]  /*0b50*/  UIADD3 UR6, UPT, UPT, UR4, 0x1, URZ ;  /* 0x0000000104067890 */ /* 0x000fe4000fffe0ff */
[--C-:B------:R-:W-:Y:S01]  /*0b60*/  IMAD R6, R7, UR4, R0.reuse ;  /* 0x0000000407067c24 */ /* 0x100fe2000f8e0200 */
[----:B------:R-:W-:Y:S02]  /*0b70*/  UIADD3 UR7, UPT, UPT, UR4, 0x2, URZ ;  /* 0x0000000204077890 */ /* 0x000fe4000fffe0ff */
[--C-:B-1--4-:R-:W-:Y:S01]  /*0b80*/  IMAD R17, R25, UR4, R0.reuse ;  /* 0x0000000419117c24 */ /* 0x112fe2000f8e0200 */
[----:B------:R-:W-:Y:S01]  /*0b90*/  UIADD3 UR10, UPT, UPT, UR4, 0x3, URZ ;  /* 0x00000003040a7890 */ /* 0x000fe2000fffe0ff */
[C-C-:B0-----:R-:W-:Y:S01]  /*0ba0*/  IMAD R8, R7.reuse, UR6, R0.reuse ;  /* 0x0000000607087c24 */ /* 0x141fe2000f8e0200 */
[----:B------:R-:W-:Y:S01]  /*0bb0*/  IADD3 R6, PT, PT, R6, R5, RZ ;  /* 0x0000000506067210 */ /* 0x000fe20007ffe0ff */
[----:B------:R-:W-:Y:S01]  /*0bc0*/  IMAD R10, R7, UR7, R0 ;  /* 0x00000007070a7c24 */ /* 0x000fe2000f8e0200 */
[----:B------:R-:W-:-:S02]  /*0bd0*/  UIADD3 UR4, UPT, UPT, UR4, 0x4, URZ ;  /* 0x0000000404047890 */ /* 0x000fc4000fffe0ff */
[--C-:B------:R-:W-:Y:S01]  /*0be0*/  IMAD R12, R7, UR10, R0.reuse ;  /* 0x0000000a070c7c24 */ /* 0x100fe2000f8e0200 */
[----:B------:R-:W-:Y:S01]  /*0bf0*/  LEA R11, R6, UR5, 0x3 ;  /* 0x00000005060b7c11 */ /* 0x000fe2000f8e18ff */
[--C-:B------:R-:W-:Y:S01]  /*0c00*/  IMAD.IADD R14, R8, 0x1, R5.reuse ;  /* 0x00000001080e7824 */ /* 0x100fe200078e0205 */
[----:B------:R-:W-:Y:S01]  /*0c10*/  IADD3 R10, PT, PT, R10, R5, RZ ;  /* 0x000000050a0a7210 */ /* 0x000fe20007ffe0ff */
[----:B------:R-:W-:Y:S01]  /*0c20*/  IMAD.IADD R8, R12, 0x1, R5 ;  /* 0x000000010c087824 */ /* 0x000fe200078e0205 */
[----:B------:R-:W-:Y:S01]  /*0c30*/  ISETP.LE.AND P1, PT, R24, UR4, PT ;  /* 0x0000000418007c0c */ /* 0x000fe2000bf23270 */
[C-C-:B------:R-:W-:Y:S01]  /*0c40*/  IMAD R19, R25.reuse, UR6, R0.reuse ;  /* 0x0000000619137c24 */ /* 0x140fe2000f8e0200 */
[----:B------:R-:W-:Y:S01]  /*0c50*/  LEA R14, R14, UR5, 0x3 ;  /* 0x000000050e0e7c11 */ /* 0x000fe2000f8e18ff */
[C-C-:B------:R-:W-:Y:S01]  /*0c60*/  IMAD R21, R25.reuse, UR7, R0.reuse ;  /* 0x0000000719157c24 */ /* 0x140fe2000f8e0200 */
[----:B------:R-:W-:Y:S01]  /*0c70*/  LEA R12, R10, UR5, 0x3 ;  /* 0x000000050a0c7c11 */ /* 0x000fe2000f8e18ff */
[----:B------:R-:W-:Y:S01]  /*0c80*/  IMAD R23, R25, UR10, R0 ;  /* 0x0000000a19177c24 */ /* 0x000fe2000f8e0200 */
[----:B------:R-:W-:Y:S01]  /*0c90*/  LEA R8, R8, UR5, 0x3 ;  /* 0x0000000508087c11 */ /* 0x000fe2000f8e18ff */
[----:B------:R-:W0:Y:S01]  /*0ca0*/  LDS.64 R10, [R11] ;  /* 0x000000000b0a7984 */ /* 0x000e220000000a00 */
[----:B-----5:R-:W-:-:S03]  /*0cb0*/  IMAD.WIDE R16, R17, 0x8, R2 ;  /* 0x0000000811107825 */ /* 0x020fc600078e0202 */
[----:B------:R-:W1:Y:S01]  /*0cc0*/  LDS.64 R14, [R14] ;  /* 0x000000000e0e7984 */ /* 0x000e620000000a00 */
[----:B------:R-:W-:-:S03]  /*0cd0*/  IMAD.WIDE R18, R19, 0x8, R2 ;  /* 0x0000000813127825 */ /* 0x000fc600078e0202 */
[----:B------:R-:W2:Y:S01]  /*0ce0*/  LDS.64 R12, [R12] ;  /* 0x000000000c0c7984 */ /* 0x000ea20000000a00 */
[----:B------:R-:W-:-:S03]  /*0cf0*/  IMAD.WIDE R20, R21, 0x8, R2 ;  /* 0x0000000815147825 */ /* 0x000fc600078e0202 */
[----:B------:R-:W3:Y:S01]  /*0d00*/  LDS.64 R8, [R8] ;  /* 0x0000000008087984 */ /* 0x000ee20000000a00 */
[----:B------:R-:W-:-:S03]  /*0d10*/  IMAD.WIDE R22, R23, 0x8, R2 ;  /* 0x0000000817167825 */ /* 0x000fc600078e0202 */
[----:B0-----:R4:W-:Y:S04]  /*0d20*/  STG.E.64 desc[UR8][R16.64], R10 ;  /* 0x0000000a10007986 */ /* 0x0019e8000c101b08 */
[----:B-1----:R4:W-:Y:S04]  /*0d30*/  STG.E.64 desc[UR8][R18.64], R14 ;  /* 0x0000000e12007986 */ /* 0x0029e8000c101b08 */
[----:B--2---:R4:W-:Y:S04]  /*0d40*/  STG.E.64 desc[UR8][R20.64], R12 ;  /* 0x0000000c14007986 */ /* 0x0049e8000c101b08 */
[----:B---3--:R4:W-:Y:S01]  /*0d50*/  STG.E.64 desc[UR8][R22.64], R8 ;  /* 0x0000000816007986 */ /* 0x0089e2000c101b08 */
[----:B------:R-:W-:Y:S05]  /*0d60*/  @!P1 BRA `(.L_x_109) ;  /* 0xfffffffc00789947 */ /* 0x000fea000383ffff */
.L_x_108:
[----:B------:R-:W-:-:S04]  /*0d70*/  IADD3 R6, PT, PT, R4, -UR4, RZ ;  /* 0x8000000404067c10 */ /* 0x000fc8000fffe0ff */
[----:B------:R-:W-:-:S13]  /*0d80*/  ISETP.GT.AND P1, PT, R6, 0x1, PT ;  /* 0x000000010600780c */ /* 0x000fda0003f24270 */
[----:B------:R-:W-:Y:S05]  /*0d90*/  @!P1 BRA `(.L_x_110) ;  /* 0x0000000000489947 */ /* 0x000fea0003800000 */
[----:B------:R-:W-:Y:S02]  /*0da0*/  UIADD3 UR6, UPT, UPT, UR4, 0x1, URZ ;  /* 0x0000000104067890 */ /* 0x000fe4000fffe0ff */
[C-C-:B------:R-:W-:Y:S01]  /*0db0*/  IMAD R6, R7.reuse, UR4, R0.reuse ;  /* 0x0000000407067c24 */ /* 0x140fe2000f8e0200 */
[----:B----4-:R-:W1:Y:S01]  /*0dc0*/  LDC R15, c[0x0][0x394] ;  /* 0x0000e500ff0f7b82 */ /* 0x010e620000000800 */
[----:B------:R-:W-:Y:S02]  /*0dd0*/  PLOP3.LUT P0, PT, PT, PT, PT, 0x8, 0x80 ;  /* 0x000000000080781c */ /* 0x000fe40003f0e170 */
[----:B------:R-:W-:Y:S02]  /*0de0*/  IMAD.IADD R6, R6, 0x1, R5 ;  /* 0x0000000106067824 */ /* 0x000fe400078e0205 */
[----:B0-----:R-:W-:-:S03]  /*0df0*/  IMAD R8, R7, UR6, R0 ;  /* 0x0000000607087c24 */ /* 0x001fc6000f8e0200 */
[----:B------:R-:W-:Y:S02]  /*0e00*/  LEA R9, R6, UR5, 0x3 ;  /* 0x0000000506097c11 */ /* 0x000fe4000f8e18ff */
[----:B------:R-:W-:-:S04]  /*0e10*/  IADD3 R8, PT, PT, R8, R5, RZ ;  /* 0x0000000508087210 */ /* 0x000fc80007ffe0ff */
[----:B------:R-:W-:Y:S02]  /*0e20*/  LEA R12, R8, UR5, 0x3 ;  /* 0x00000005080c7c11 */ /* 0x000fe4000f8e18ff */
[----:B------:R-:W0:Y:S04]  /*0e30*/  LDS.64 R8, [R9] ;  /* 0x0000000009087984 */ /* 0x000e280000000a00 */
[----:B------:R-:W2:Y:S01]  /*0e40*/  LDS.64 R12, [R12] ;  /* 0x000000000c0c7984 */ /* 0x000ea20000000a00 */
[C-C-:B-1----:R-:W-:Y:S01]  /*0e50*/  IMAD R11, R15.reuse, UR4, R0.reuse ;  /* 0x000000040f0b7c24 */ /* 0x142fe2000f8e0200 */
[----:B------:R-:W-:Y:S01]  /*0e60*/  UIADD3 UR4, UPT, UPT, UR4, 0x2, URZ ;  /* 0x0000000204047890 */ /* 0x000fe2000fffe0ff */
[----:B------:R-:W-:Y:S02]  /*0e70*/  IMAD R15, R15, UR6, R0 ;  /* 0x000000060f0f7c24 */ /* 0x000fe4000f8e0200 */
[----:B-----5:R-:W-:-:S04]  /*0e80*/  IMAD.WIDE R10, R11, 0x8, R2 ;  /* 0x000000080b0a7825 */ /* 0x020fc800078e0202 */
[----:B------:R-:W-:Y:S01]  /*0e90*/  IMAD.WIDE R14, R15, 0x8, R2 ;  /* 0x000000080f0e7825 */ /* 0x000fe200078e0202 */
[----:B0-----:R1:W-:Y:S04]  /*0ea0*/  STG.E.64 desc[UR8][R10.64], R8 ;  /* 0x000000080a007986 */ /* 0x0013e8000c101b08 */
[----:B--2---:R1:W-:Y:S02]  /*0eb0*/  STG.E.64 desc[UR8][R14.64], R12 ;  /* 0x0000000c0e007986 */ /* 0x0043e4000c101b08 */
.L_x_110:
[----:B------:R-:W-:-:S13]  /*0ec0*/  ISETP.GT.OR P0, PT, R4, UR4, P0 ;  /* 0x0000000404007c0c */ /* 0x000fda0008704670 */
[----:B------:R-:W-:Y:S05]  /*0ed0*/  @!P0 EXIT ;  /* 0x000000000000894d */ /* 0x000fea0003800000 */
[----:B------:R-:W-:Y:S02]  /*0ee0*/  IMAD R4, R7, UR4, R0 ;  /* 0x0000000407047c24 */ /* 0x000fe4000f8e0200 */
[----:B------:R-:W2:Y:S02]  /*0ef0*/  LDC R7, c[0x0][0x394] ;  /* 0x0000e500ff077b82 */ /* 0x000ea40000000800 */
[----:B------:R-:W-:-:S05]  /*0f00*/  IMAD.IADD R4, R4, 0x1, R5 ;  /* 0x0000000104047824 */ /* 0x000fca00078e0205 */
[----:B------:R-:W-:-:S06]  /*0f10*/  LEA R4, R4, UR5, 0x3 ;  /* 0x0000000504047c11 */ /* 0x000fcc000f8e18ff */
[----:B------:R-:W3:Y:S01]  /*0f20*/  LDS.64 R4, [R4] ;  /* 0x0000000004047984 */ /* 0x000ee20000000a00 */
[----:B--2---:R-:W-:-:S04]  /*0f30*/  IMAD R7, R7, UR4, R0 ;  /* 0x0000000407077c24 */ /* 0x004fc8000f8e0200 */
[----:B-----5:R-:W-:-:S05]  /*0f40*/  IMAD.WIDE R2, R7, 0x8, R2 ;  /* 0x0000000807027825 */ /* 0x020fca00078e0202 */
[----:B---3--:R-:W-:Y:S01]  /*0f50*/  STG.E.64 desc[UR8][R2.64], R4 ;  /* 0x0000000402007986 */ /* 0x008fe2000c101b08 */
[----:B------:R-:W-:Y:S05]  /*0f60*/  EXIT ;  /* 0x000000000000794d */ /* 0x000fea0003800000 */
        .weak           $__internal_3_$__cuda_sm20_dblrcp_rn_slowpath_v3
        .type           $__internal_3_$__cuda_sm20_dblrcp_rn_slowpath_v3,@function
        .size           $__internal_3_$__cuda_sm20_dblrcp_rn_slowpath_v3,(.L_x_119 - $__internal_3_$__cuda_sm20_dblrcp_rn_slowpath_v3)
$__internal_3_$__cuda_sm20_dblrcp_rn_slowpath_v3:
        /* <DEDUP_REMOVED lines=24> */
.L_x_114:
[----:B------:R-:W-:Y:S01]  /*10f0*/  DMUL R12, R12, 8.11296384146066816958e+31 ;  /* 0x469000000c0c7828 */ /* 0x000fe20000000000 */
[----:B------:R-:W-:-:S05]  /*1100*/  MOV R14, R18 ;  /* 0x00000012000e7202 */ /* 0x000fca0000000f00 */
        /* <DEDUP_REMOVED lines=8> */
.L_x_112:
[----:B------:R-:W-:Y:S01]  /*1190*/  LOP3.LUT R15, R13, 0x80000, RZ, 0xfc, !PT ;  /* 0x000800000d0f7812 */ /* 0x000fe200078efcff */
[----:B------:R-:W-:-:S07]  /*11a0*/  IMAD.MOV.U32 R14, RZ, RZ, R12 ;  /* 0x000000ffff0e7224 */ /* 0x000fce00078e000c */
.L_x_113:
[----:B------:R-:W-:Y:S05]  /*11b0*/  BSYNC.RECONVERGENT B3 ;  /* 0x0000000000037941 */ /* 0x000fea0003800200 */
.L_x_111:
[----:B------:R-:W-:-:S04]  /*11c0*/  MOV R17, 0x0 ;  /* 0x0000000000117802 */ /* 0x000fc80000000f00 */
[----:B------:R-:W-:Y:S05]  /*11d0*/  RET.REL.NODEC R16 `(_Z16getrf_kernelWarpIddLb0EEv14cublasLuParamsPPT_) ;  /* 0xffffffec10887950 */ /* 0x000fea0003c3ffff */
.L_x_115:
        /* <DEDUP_REMOVED lines=10> */
.L_x_119:


//--------------------- .nv.shared._Z16getrf_kernelWarpI7double2dLb1EEv14cublasLuParamsPPT_ --------------------------
	.section	.nv.shared._Z16getrf_kernelWarpI7double2dLb1EEv14cublasLuParamsPPT_,"aw",@nobits
	.sectionflags	@""
	.align	16
	.zero		1024


//--------------------- .nv.shared.reserved.0     --------------------------
	.section	.nv.shared.reserved.0,"aw",@nobits
	.weak		__nv_reservedSMEM_offset_0_alias
	.size		__nv_reservedSMEM_offset_0_alias, 0, 64
	.other		__nv_reservedSMEM_offset_0_alias,@"STO_CUDA_RESERVED_SHARED STV_DEFAULT"
__nv_reservedSMEM_offset_0_alias:
	.zero		0
	.zero		64


//--------------------- .nv.shared._Z16getrf_kernelWarpI7double2dLb0EEv14cublasLuParamsPPT_ --------------------------
	.section	.nv.shared._Z16getrf_kernelWarpI7double2dLb0EEv14cublasLuParamsPPT_,"aw",@nobits
	.sectionflags	@""
	.align	16
	.zero		1024


//--------------------- .nv.shared._Z16getrf_kernelWarpIddLb1EEv14cublasLuParamsPPT_ --------------------------
	.section	.nv.shared._Z16getrf_kernelWarpIddLb1EEv14cublasLuParamsPPT_,"aw",@nobits
	.sectionflags	@""
	.align	16
	.zero		1024


//--------------------- .nv.shared._Z16getrf_kernelWarpIddLb0EEv14cublasLuParamsPPT_ --------------------------
	.section	.nv.shared._Z16getrf_kernelWarpIddLb0EEv14cublasLuParamsPPT_,"aw",@nobits
	.sectionflags	@""
	.align	16
	.zero		1024


//--------------------- .nv.constant0._Z16getrf_kernelWarpI7double2dLb1EEv14cublasLuParamsPPT_ --------------------------
	.section	.nv.constant0._Z16getrf_kernelWarpI7double2dLb1EEv14cublasLuParamsPPT_,"a",@progbits
	.sectionflags	@""
	.align	4
.nv.constant0._Z16getrf_kernelWarpI7double2dLb1EEv14cublasLuParamsPPT_:
	.zero		936


//--------------------- .nv.constant0._Z16getrf_kernelWarpI7double2dLb0EEv14cublasLuParamsPPT_ --------------------------
	.section	.nv.constant0._Z16getrf_kernelWarpI7double2dLb0EEv14cublasLuParamsPPT_,"a",@progbits
	.sectionflags	@""
	.align	4
.nv.constant0._Z16getrf_kernelWarpI7double2dLb0EEv14cublasLuParamsPPT_:
	.zero		936


//--------------------- .nv.constant0._Z16getrf_kernelWarpIddLb1EEv14cublasLuParamsPPT_ --------------------------
	.section	.nv.constant0._Z16getrf_kernelWarpIddLb1EEv14cublasLuParamsPPT_,"a",@progbits
	.sectionflags	@""
	.align	4
.nv.constant0._Z16getrf_kernelWarpIddLb1EEv14cublasLuParamsPPT_:
	.zero		936


//--------------------- .nv.constant0._Z16getrf_kernelWarpIddLb0EEv14cublasLuParamsPPT_ --------------------------
	.section	.nv.constant0._Z16getrf_kernelWarpIddLb0EEv14cublasLuParamsPPT_,"a",@progbits
	.sectionflags	@""
	.align	4
.nv.constant0._Z16getrf_kernelWarpIddLb0EEv14cublasLuParamsPPT_:
	.zero		936


//--------------------- SYMBOLS --------------------------

	.type		.nv.reservedSmem.offset0,@object
	.size		.nv.reservedSmem.offset0,0x4
	.type		.nv.reservedSmem.cap,@object
	.size		.nv.reservedSmem.cap,0x4
